	.target	sm_100a

	.elftype	@"ET_EXEC"


//--------------------- .note.nv.tkinfo           --------------------------
	.section	.note.nv.tkinfo,"",@"SHT_NOTE"
	.sectionflags	@"SHF_NOTE_NV_TKINFO"
	.tkinfo
        /*0018*/ 	.word	0x00000002
        /*0030*/ 	.string	""
        /*0030*/ 	.string	"ptxas"
        /*0030*/ 	.string	"Cuda compilation tools, release 13.0, V13.0.88"
        /*0030*/ 	.string	"Build cuda_13.0.r13.0/compiler.36424714_0"
        /*0030*/ 	.string	"-arch sm_100a -m 64 "



//--------------------- .note.nv.cuinfo           --------------------------
	.section	.note.nv.cuinfo,"",@"SHT_NOTE"
	.sectionflags	@"SHF_NOTE_NV_CUINFO"
        /*0018*/ 	.short	0x0002
        /*001a*/ 	.short	0x0064
        /*001c*/ 	.short	0x0082
	.zero		2


//--------------------- .nv.info                  --------------------------
	.section	.nv.info,"",@"SHT_CUDA_INFO"
	.align	4


	//----- nvinfo : EIATTR_REGCOUNT
	.align		4
        /*0000*/ 	.byte	0x04, 0x2f
        /*0002*/ 	.short	(.L_19 - .L_18)
	.align		4
.L_18:
        /*0004*/ 	.word	index@(_ZN7cutlass13device_kernelINS_4gemm6kernel13GemmUniversalIN4cute5tupleIJiiiiEEENS1_10collective13CollectiveMmaINS1_35MainloopSm100TmaUmmaWarpSpecializedILi41ELi2ELi4ENS5_IJNS4_1CILi4EEENSA_ILi1EEESC_EEEEENS5_IJNSA_ILi256EEENSA_ILi64EEENSA_ILi32EEEEEENS_12float_e4m3_tENS5_IJlSC_lEEESJ_SK_NS4_8TiledMMAINS4_8MMA_AtomIJNS4_10MMA_TraitsINS4_25SM100_MMA_F8F6F4_2x1SM_SSEJSJ_SJ_fSF_SG_NS4_17integral_constantINS4_4UMMA5MajorELSR_0EEESS_NSP_INSQ_7ScaleInELST_0EEESU_EEEEEENS4_6LayoutINS5_IJSC_SC_SC_EEENS5_IJNSA_ILi0EEESZ_SZ_EEEEENS5_IJNS4_10UnderscoreES12_S12_EEEEENS4_18SM100_TMA_2SM_LOADENS4_14ComposedLayoutINS4_7SwizzleILi1ELi4ELi3EEENS4_18smem_ptr_flag_bitsILi8EEENSX_INS5_IJNSA_ILi8EEESH_EEENS5_IJSH_SC_EEEEEEEvNS4_8identityENS4_28SM100_TMA_2SM_LOAD_MULTICASTES1F_vS1G_EENS_8epilogue10collective18CollectiveEpilogueINS1J_23Sm100TmaWarpSpecializedILi1ELi1ELi64ELb0ELb0EEEJNS5_IJNSA_ILi128EEESG_SH_EEENS5_IJNSX_IS1O_SC_EENSX_ISG_SC_EEEEESJ_SK_SJ_SK_NS1J_6fusion15FusionCallbacksIS1N_NS1T_17LinearCombinationISJ_fSJ_fLNS_15FloatRoundStyleE2EEES1P_S1S_JEEENS4_5SM1004TMEM4LOAD26SM100_TMEM_LOAD_32dp32b64xENS4_13SM90_TMA_LOADENS16_INS17_ILi2ELi4ELi3EEES1A_NSX_INS5_IJS1B_SG_EEENS5_IJSG_SC_EEEEEEENS4_39AutoVectorizingCopyWithAssumedAlignmentILi128EEENS4_14SM90_TMA_STOREES28_S2A_S2A_EEEvvEEEEvNT_6ParamsE)
        /*0008*/ 	.word	0x0000009a


	//----- nvinfo : EIATTR_FRAME_SIZE
	.align		4
.L_19:
        /*000c*/ 	.byte	0x04, 0x11
        /*000e*/ 	.short	(.L_21 - .L_20)
	.align		4
.L_20:
        /*0010*/ 	.word	index@($__internal_2_$__cuda_sm10x_tcgen05_guardrail_trap_unallocated_columns_being_dealloced)
        /*0014*/ 	.word	0x00000000


	//----- nvinfo : EIATTR_FRAME_SIZE
	.align		4
.L_21:
        /*0018*/ 	.byte	0x04, 0x11
        /*001a*/ 	.short	(.L_23 - .L_22)
	.align		4
.L_22:
        /*001c*/ 	.word	index@($__internal_1_$__cuda_sm10x_tcgen05_guardrail_trap_phase_invalid_during_alloc)
        /*0020*/ 	.word	0x00000000


	//----- nvinfo : EIATTR_FRAME_SIZE
	.align		4
.L_23:
        /*0024*/ 	.byte	0x04, 0x11
        /*0026*/ 	.short	(.L_25 - .L_24)
	.align		4
.L_24:
        /*0028*/ 	.word	index@($__internal_0_$__cuda_sm10x_tcgen05_guardrail_trap_col_being_dealloced_not_returned_by_alloc)
        /*002c*/ 	.word	0x00000000


	//----- nvinfo : EIATTR_FRAME_SIZE
	.align		4
.L_25:
        /*0030*/ 	.byte	0x04, 0x11
        /*0032*/ 	.short	(.L_27 - .L_26)
	.align		4
.L_26:
        /*0034*/ 	.word	index@(_ZN7cutlass13device_kernelINS_4gemm6kernel13GemmUniversalIN4cute5tupleIJiiiiEEENS1_10collective13CollectiveMmaINS1_35MainloopSm100TmaUmmaWarpSpecializedILi41ELi2ELi4ENS5_IJNS4_1CILi4EEENSA_ILi1EEESC_EEEEENS5_IJNSA_ILi256EEENSA_ILi64EEENSA_ILi32EEEEEENS_12float_e4m3_tENS5_IJlSC_lEEESJ_SK_NS4_8TiledMMAINS4_8MMA_AtomIJNS4_10MMA_TraitsINS4_25SM100_MMA_F8F6F4_2x1SM_SSEJSJ_SJ_fSF_SG_NS4_17integral_constantINS4_4UMMA5MajorELSR_0EEESS_NSP_INSQ_7ScaleInELST_0EEESU_EEEEEENS4_6LayoutINS5_IJSC_SC_SC_EEENS5_IJNSA_ILi0EEESZ_SZ_EEEEENS5_IJNS4_10UnderscoreES12_S12_EEEEENS4_18SM100_TMA_2SM_LOADENS4_14ComposedLayoutINS4_7SwizzleILi1ELi4ELi3EEENS4_18smem_ptr_flag_bitsILi8EEENSX_INS5_IJNSA_ILi8EEESH_EEENS5_IJSH_SC_EEEEEEEvNS4_8identityENS4_28SM100_TMA_2SM_LOAD_MULTICASTES1F_vS1G_EENS_8epilogue10collective18CollectiveEpilogueINS1J_23Sm100TmaWarpSpecializedILi1ELi1ELi64ELb0ELb0EEEJNS5_IJNSA_ILi128EEESG_SH_EEENS5_IJNSX_IS1O_SC_EENSX_ISG_SC_EEEEESJ_SK_SJ_SK_NS1J_6fusion15FusionCallbacksIS1N_NS1T_17LinearCombinationISJ_fSJ_fLNS_15FloatRoundStyleE2EEES1P_S1S_JEEENS4_5SM1004TMEM4LOAD26SM100_TMEM_LOAD_32dp32b64xENS4_13SM90_TMA_LOADENS16_INS17_ILi2ELi4ELi3EEES1A_NSX_INS5_IJS1B_SG_EEENS5_IJSG_SC_EEEEEEENS4_39AutoVectorizingCopyWithAssumedAlignmentILi128EEENS4_14SM90_TMA_STOREES28_S2A_S2A_EEEvvEEEEvNT_6ParamsE)
        /*0038*/ 	.word	0x00000000


	//----- nvinfo : EIATTR_MIN_STACK_SIZE
	.align		4
.L_27:
        /*003c*/ 	.byte	0x04, 0x12
        /*003e*/ 	.short	(.L_29 - .L_28)
	.align		4
.L_28:
        /*0040*/ 	.word	index@(_ZN7cutlass13device_kernelINS_4gemm6kernel13GemmUniversalIN4cute5tupleIJiiiiEEENS1_10collective13CollectiveMmaINS1_35MainloopSm100TmaUmmaWarpSpecializedILi41ELi2ELi4ENS5_IJNS4_1CILi4EEENSA_ILi1EEESC_EEEEENS5_IJNSA_ILi256EEENSA_ILi64EEENSA_ILi32EEEEEENS_12float_e4m3_tENS5_IJlSC_lEEESJ_SK_NS4_8TiledMMAINS4_8MMA_AtomIJNS4_10MMA_TraitsINS4_25SM100_MMA_F8F6F4_2x1SM_SSEJSJ_SJ_fSF_SG_NS4_17integral_constantINS4_4UMMA5MajorELSR_0EEESS_NSP_INSQ_7ScaleInELST_0EEESU_EEEEEENS4_6LayoutINS5_IJSC_SC_SC_EEENS5_IJNSA_ILi0EEESZ_SZ_EEEEENS5_IJNS4_10UnderscoreES12_S12_EEEEENS4_18SM100_TMA_2SM_LOADENS4_14ComposedLayoutINS4_7SwizzleILi1ELi4ELi3EEENS4_18smem_ptr_flag_bitsILi8EEENSX_INS5_IJNSA_ILi8EEESH_EEENS5_IJSH_SC_EEEEEEEvNS4_8identityENS4_28SM100_TMA_2SM_LOAD_MULTICASTES1F_vS1G_EENS_8epilogue10collective18CollectiveEpilogueINS1J_23Sm100TmaWarpSpecializedILi1ELi1ELi64ELb0ELb0EEEJNS5_IJNSA_ILi128EEESG_SH_EEENS5_IJNSX_IS1O_SC_EENSX_ISG_SC_EEEEESJ_SK_SJ_SK_NS1J_6fusion15FusionCallbacksIS1N_NS1T_17LinearCombinationISJ_fSJ_fLNS_15FloatRoundStyleE2EEES1P_S1S_JEEENS4_5SM1004TMEM4LOAD26SM100_TMEM_LOAD_32dp32b64xENS4_13SM90_TMA_LOADENS16_INS17_ILi2ELi4ELi3EEES1A_NSX_INS5_IJS1B_SG_EEENS5_IJSG_SC_EEEEEEENS4_39AutoVectorizingCopyWithAssumedAlignmentILi128EEENS4_14SM90_TMA_STOREES28_S2A_S2A_EEEvvEEEEvNT_6ParamsE)
        /*0044*/ 	.word	0x00000000
.L_29:


//--------------------- .nv.compat                --------------------------
	.section	.nv.compat,"",@"SHT_CUDA_COMPAT_INFO"
	.align	4
        /*0000*/ 	.byte	0x02, 0x09, 0x01, 0x00, 0x02, 0x02, 0x02, 0x00, 0x02, 0x05, 0x05, 0x00, 0x03, 0x07, 0x01, 0x01
        /*0010*/ 	.byte	0x02, 0x03, 0x01, 0x00, 0x02, 0x06, 0x01, 0x00, 0x04, 0x0b, 0x08, 0x00, 0x09, 0x00, 0x00, 0x00
        /*0020*/ 	.byte	0x00, 0x00, 0x00, 0x00


//--------------------- .nv.info._ZN7cutlass13device_kernelINS_4gemm6kernel13GemmUniversalIN4cute5tupleIJiiiiEEENS1_10collective13CollectiveMmaINS1_35MainloopSm100TmaUmmaWarpSpecializedILi41ELi2ELi4ENS5_IJNS4_1CILi4EEENSA_ILi1EEESC_EEEEENS5_IJNSA_ILi256EEENSA_ILi64EEENSA_ILi32EEEEEENS_12float_e4m3_tENS5_IJlSC_lEEESJ_SK_NS4_8TiledMMAINS4_8MMA_AtomIJNS4_10MMA_TraitsINS4_25SM100_MMA_F8F6F4_2x1SM_SSEJSJ_SJ_fSF_SG_NS4_17integral_constantINS4_4UMMA5MajorELSR_0EEESS_NSP_INSQ_7ScaleInELST_0EEESU_EEEEEENS4_6LayoutINS5_IJSC_SC_SC_EEENS5_IJNSA_ILi0EEESZ_SZ_EEEEENS5_IJNS4_10UnderscoreES12_S12_EEEEENS4_18SM100_TMA_2SM_LOADENS4_14ComposedLayoutINS4_7SwizzleILi1ELi4ELi3EEENS4_18smem_ptr_flag_bitsILi8EEENSX_INS5_IJNSA_ILi8EEESH_EEENS5_IJSH_SC_EEEEEEEvNS4_8identityENS4_28SM100_TMA_2SM_LOAD_MULTICASTES1F_vS1G_EENS_8epilogue10collective18CollectiveEpilogueINS1J_23Sm100TmaWarpSpecializedILi1ELi1ELi64ELb0ELb0EEEJNS5_IJNSA_ILi128EEESG_SH_EEENS5_IJNSX_IS1O_SC_EENSX_ISG_SC_EEEEESJ_SK_SJ_SK_NS1J_6fusion15FusionCallbacksIS1N_NS1T_17LinearCombinationISJ_fSJ_fLNS_15FloatRoundStyleE2EEES1P_S1S_JEEENS4_5SM1004TMEM4LOAD26SM100_TMEM_LOAD_32dp32b64xENS4_13SM90_TMA_LOADENS16_INS17_ILi2ELi4ELi3EEES1A_NSX_INS5_IJS1B_SG_EEENS5_IJSG_SC_EEEEEEENS4_39AutoVectorizingCopyWithAssumedAlignmentILi128EEENS4_14SM90_TMA_STOREES28_S2A_S2A_EEEvvEEEEvNT_6ParamsE --------------------------
	.section	.nv.info._ZN7cutlass13device_kernelINS_4gemm6kernel13GemmUniversalIN4cute5tupleIJiiiiEEENS1_10collective13CollectiveMmaINS1_35MainloopSm100TmaUmmaWarpSpecializedILi41ELi2ELi4ENS5_IJNS4_1CILi4EEENSA_ILi1EEESC_EEEEENS5_IJNSA_ILi256EEENSA_ILi64EEENSA_ILi32EEEEEENS_12float_e4m3_tENS5_IJlSC_lEEESJ_SK_NS4_8TiledMMAINS4_8MMA_AtomIJNS4_10MMA_TraitsINS4_25SM100_MMA_F8F6F4_2x1SM_SSEJSJ_SJ_fSF_SG_NS4_17integral_constantINS4_4UMMA5MajorELSR_0EEESS_NSP_INSQ_7ScaleInELST_0EEESU_EEEEEENS4_6LayoutINS5_IJSC_SC_SC_EEENS5_IJNSA_ILi0EEESZ_SZ_EEEEENS5_IJNS4_10UnderscoreES12_S12_EEEEENS4_18SM100_TMA_2SM_LOADENS4_14ComposedLayoutINS4_7SwizzleILi1ELi4ELi3EEENS4_18smem_ptr_flag_bitsILi8EEENSX_INS5_IJNSA_ILi8EEESH_EEENS5_IJSH_SC_EEEEEEEvNS4_8identityENS4_28SM100_TMA_2SM_LOAD_MULTICASTES1F_vS1G_EENS_8epilogue10collective18CollectiveEpilogueINS1J_23Sm100TmaWarpSpecializedILi1ELi1ELi64ELb0ELb0EEEJNS5_IJNSA_ILi128EEESG_SH_EEENS5_IJNSX_IS1O_SC_EENSX_ISG_SC_EEEEESJ_SK_SJ_SK_NS1J_6fusion15FusionCallbacksIS1N_NS1T_17LinearCombinationISJ_fSJ_fLNS_15FloatRoundStyleE2EEES1P_S1S_JEEENS4_5SM1004TMEM4LOAD26SM100_TMEM_LOAD_32dp32b64xENS4_13SM90_TMA_LOADENS16_INS17_ILi2ELi4ELi3EEES1A_NSX_INS5_IJS1B_SG_EEENS5_IJSG_SC_EEEEEEENS4_39AutoVectorizingCopyWithAssumedAlignmentILi128EEENS4_14SM90_TMA_STOREES28_S2A_S2A_EEEvvEEEEvNT_6ParamsE,"",@"SHT_CUDA_INFO"
	.sectionflags	@""
	.align	4


	//----- nvinfo : EIATTR_CUDA_API_VERSION
	.align		4
        /*0000*/ 	.byte	0x04, 0x37
        /*0002*/ 	.short	(.L_31 - .L_30)
.L_30:
        /*0004*/ 	.word	0x00000082


	//----- nvinfo : EIATTR_KPARAM_INFO
	.align		4
.L_31:
        /*0008*/ 	.byte	0x04, 0x17
        /*000a*/ 	.short	(.L_33 - .L_32)
.L_32:
        /*000c*/ 	.word	0x00000000
        /*0010*/ 	.short	0x0000
        /*0012*/ 	.short	0x0000
        /*0014*/ 	.byte	0x00, 0xf0, 0x01, 0x20


	//----- nvinfo : EIATTR_AT_ENTRY_FRAGMENTS
	.align		4
.L_33:
        /*0018*/ 	.byte	0x04, 0x4f
        /*001a*/ 	.short	(.L_35 - .L_34)


	//   ....[0]....
.L_34:
        /*001c*/ 	.word	0x00000007


	//----- nvinfo : EIATTR_RESERVED_SMEM_USED
	.align		4
.L_35:
        /*0020*/ 	.byte	0x01, 0x41
	.zero		2


	//----- nvinfo : EIATTR_SPARSE_MMA_MASK
	.align		4
        /*0024*/ 	.byte	0x03, 0x50
        /*0026*/ 	.short	0x0000


	//----- nvinfo : EIATTR_TCGEN05_2CTA_USED
	.align		4
        /*0028*/ 	.byte	0x01, 0x52
	.zero		2


	//----- nvinfo : EIATTR_MAXREG_COUNT
	.align		4
        /*002c*/ 	.byte	0x03, 0x1b
        /*002e*/ 	.short	0x00ff


	//----- nvinfo : EIATTR_NUM_BARRIERS
	.align		4
        /*0030*/ 	.byte	0x02, 0x4c
        /*0032*/ 	.byte	0x07
	.zero		1


	//----- nvinfo : EIATTR_EXTERNS
	.align		4
        /*0034*/ 	.byte	0x04, 0x0f
        /*0036*/ 	.short	(.L_37 - .L_36)


	//   ....[0]....
	.align		4
.L_36:
        /*0038*/ 	.word	index@(__assertfail)


	//----- nvinfo : EIATTR_MERCURY_ISA_VERSION
	.align		4
.L_37:
        /*003c*/ 	.byte	0x03, 0x5f
        /*003e*/ 	.short	0x0101


	//----- nvinfo : EIATTR_INT_WARP_WIDE_INSTR_OFFSETS
	.align		4
        /*0040*/ 	.byte	0x04, 0x31
        /*0042*/ 	.short	(.L_39 - .L_38)


	//   ....[0]....
.L_38:
        /*0044*/ 	.word	0x00001240


	//   ....[1]....
        /*0048*/ 	.word	0x000012f0


	//   ....[2]....
        /*004c*/ 	.word	0x00005af0


	//   ....[3]....
        /*0050*/ 	.word	0x00005b20


	//   ....[4]....
        /*0054*/ 	.word	0x00005b40


	//   ....[5]....
        /*0058*/ 	.word	0x00006720


	//   ....[6]....
        /*005c*/ 	.word	0x000067d0


	//----- nvinfo : EIATTR_COOP_GROUP_MASK_REGIDS
	.align		4
.L_39:
        /*0060*/ 	.byte	0x04, 0x29
        /*0062*/ 	.short	(.L_41 - .L_40)


	//   ....[0]....
.L_40:
        /*0064*/ 	.word	0xffffffff


	//   ....[1]....
        /*0068*/ 	.word	0xffffffff


	//   ....[2]....
        /*006c*/ 	.word	0xffffffff


	//   ....[3]....
        /*0070*/ 	.word	0xffffffff


	//   ....[4]....
        /*0074*/ 	.word	0xffffffff


	//   ....[5]....
        /*0078*/ 	.word	0xffffffff


	//   ....[6]....
        /*007c*/ 	.word	0xffffffff


	//   ....[7]....
        /*0080*/ 	.word	0xffffffff


	//   ....[8]....
        /*0084*/ 	.word	0xffffffff


	//   ....[9]....
        /*0088*/ 	.word	0xffffffff


	//   ....[10]....
        /*008c*/ 	.word	0xffffffff


	//   ....[11]....
        /*0090*/ 	.word	0xffffffff


	//   ....[12]....
        /*0094*/ 	.word	0xffffffff


	//   ....[13]....
        /*0098*/ 	.word	0xffffffff


	//----- nvinfo : EIATTR_COOP_GROUP_INSTR_OFFSETS
	.align		4
.L_41:
        /*009c*/ 	.byte	0x04, 0x28
        /*009e*/ 	.short	(.L_43 - .L_42)


	//   ....[0]....
.L_42:
        /*00a0*/ 	.word	0x000000b0


	//   ....[1]....
        /*00a4*/ 	.word	0x00000510


	//   ....[2]....
        /*00a8*/ 	.word	0x00000bb0


	//   ....[3]....
        /*00ac*/ 	.word	0x00000cf0


	//   ....[4]....
        /*00b0*/ 	.word	0x00000df0


	//   ....[5]....
        /*00b4*/ 	.word	0x00000f60


	//   ....[6]....
        /*00b8*/ 	.word	0x00001100


	//   ....[7]....
        /*00bc*/ 	.word	0x00001360


	//   ....[8]....
        /*00c0*/ 	.word	0x00002680


	//   ....[9]....
        /*00c4*/ 	.word	0x00004a20


	//   ....[10]....
        /*00c8*/ 	.word	0x00004ef0


	//   ....[11]....
        /*00cc*/ 	.word	0x00004f20


	//   ....[12]....
        /*00d0*/ 	.word	0x000059f0


	//   ....[13]....
        /*00d4*/ 	.word	0x00005c00


	//----- nvinfo : EIATTR_VRC_CTA_INIT_COUNT
	.align		4
.L_43:
        /*00d8*/ 	.byte	0x02, 0x4a
        /*00da*/ 	.byte	0x80
	.zero		1


	//----- nvinfo : EIATTR_SYSCALL_OFFSETS
	.align		4
        /*00dc*/ 	.byte	0x04, 0x46
        /*00de*/ 	.short	(.L_45 - .L_44)


	//   ....[0]....
.L_44:
        /*00e0*/ 	.word	0x00007310


	//   ....[1]....
        /*00e4*/ 	.word	0x00007450


	//   ....[2]....
        /*00e8*/ 	.word	0x00007c20


	//----- nvinfo : EIATTR_MBARRIER_INSTR_OFFSETS
	.align		4
.L_45:
        /*00ec*/ 	.byte	0x04, 0x39
        /*00ee*/ 	.short	(.L_47 - .L_46)


	//   ....[0]....
.L_46:
        /*00f0*/ 	.word	0x00000670
        /*00f4*/ 	.word	0x000000ff
        /*00f8*/ 	.word	0x00000000
        /*00fc*/ 	.short	0x0100
        /*00fe*/ 	.byte	0x04
	.zero		1


	//   ....[1]....
        /*0100*/ 	.word	0x00000680
        /*0104*/ 	.word	0x000000ff
        /*0108*/ 	.word	0x00000148
        /*010c*/ 	.short	0x0100
        /*010e*/ 	.byte	0x04
	.zero		1


	//   ....[2]....
        /*0110*/ 	.word	0x00000690
        /*0114*/ 	.word	0x000000ff
        /*0118*/ 	.word	0x00000008
        /*011c*/ 	.short	0x0100
        /*011e*/ 	.byte	0x04
	.zero		1


	//   ....[3]....
        /*0120*/ 	.word	0x000006a0
        /*0124*/ 	.word	0x000000ff
        /*0128*/ 	.word	0x00000150
        /*012c*/ 	.short	0x0100
        /*012e*/ 	.byte	0x04
	.zero		1


	//   ....[4]....
        /*0130*/ 	.word	0x000006b0
        /*0134*/ 	.word	0x000000ff
        /*0138*/ 	.word	0x00000010
        /*013c*/ 	.short	0x0100
        /*013e*/ 	.byte	0x04
	.zero		1


	//   ....[5]....
        /*0140*/ 	.word	0x000006c0
        /*0144*/ 	.word	0x000000ff
        /*0148*/ 	.word	0x00000158
        /*014c*/ 	.short	0x0100
        /*014e*/ 	.byte	0x04
	.zero		1


	//   ....[6]....
        /*0150*/ 	.word	0x000006d0
        /*0154*/ 	.word	0x000000ff
        /*0158*/ 	.word	0x00000018
        /*015c*/ 	.short	0x0100
        /*015e*/ 	.byte	0x04
	.zero		1


	//   ....[7]....
        /*0160*/ 	.word	0x000006e0
        /*0164*/ 	.word	0x000000ff
        /*0168*/ 	.word	0x00000160
        /*016c*/ 	.short	0x0100
        /*016e*/ 	.byte	0x04
	.zero		1


	//   ....[8]....
        /*0170*/ 	.word	0x000006f0
        /*0174*/ 	.word	0x000000ff
        /*0178*/ 	.word	0x00000020
        /*017c*/ 	.short	0x0100
        /*017e*/ 	.byte	0x04
	.zero		1


	//   ....[9]....
        /*0180*/ 	.word	0x00000700
        /*0184*/ 	.word	0x000000ff
        /*0188*/ 	.word	0x00000168
        /*018c*/ 	.short	0x0100
        /*018e*/ 	.byte	0x04
	.zero		1


	//   ....[10]....
        /*0190*/ 	.word	0x00000710
        /*0194*/ 	.word	0x000000ff
        /*0198*/ 	.word	0x00000028
        /*019c*/ 	.short	0x0100
        /*019e*/ 	.byte	0x04
	.zero		1


	//   ....[11]....
        /*01a0*/ 	.word	0x00000720
        /*01a4*/ 	.word	0x000000ff
        /*01a8*/ 	.word	0x00000170
        /*01ac*/ 	.short	0x0100
        /*01ae*/ 	.byte	0x04
	.zero		1


	//   ....[12]....
        /*01b0*/ 	.word	0x00000730
        /*01b4*/ 	.word	0x000000ff
        /*01b8*/ 	.word	0x00000030
        /*01bc*/ 	.short	0x0100
        /*01be*/ 	.byte	0x04
	.zero		1


	//   ....[13]....
        /*01c0*/ 	.word	0x00000740
        /*01c4*/ 	.word	0x000000ff
        /*01c8*/ 	.word	0x00000178
        /*01cc*/ 	.short	0x0100
        /*01ce*/ 	.byte	0x04
	.zero		1


	//   ....[14]....
        /*01d0*/ 	.word	0x00000750
        /*01d4*/ 	.word	0x000000ff
        /*01d8*/ 	.word	0x00000038
        /*01dc*/ 	.short	0x0100
        /*01de*/ 	.byte	0x04
	.zero		1


	//   ....[15]....
        /*01e0*/ 	.word	0x00000760
        /*01e4*/ 	.word	0x000000ff
        /*01e8*/ 	.word	0x00000180
        /*01ec*/ 	.short	0x0100
        /*01ee*/ 	.byte	0x04
	.zero		1


	//   ....[16]....
        /*01f0*/ 	.word	0x00000770
        /*01f4*/ 	.word	0x000000ff
        /*01f8*/ 	.word	0x00000040
        /*01fc*/ 	.short	0x0100
        /*01fe*/ 	.byte	0x04
	.zero		1


	//   ....[17]....
        /*0200*/ 	.word	0x00000780
        /*0204*/ 	.word	0x000000ff
        /*0208*/ 	.word	0x00000188
        /*020c*/ 	.short	0x0100
        /*020e*/ 	.byte	0x04
	.zero		1


	//   ....[18]....
        /*0210*/ 	.word	0x00000790
        /*0214*/ 	.word	0x000000ff
        /*0218*/ 	.word	0x00000048
        /*021c*/ 	.short	0x0100
        /*021e*/ 	.byte	0x04
	.zero		1


	//   ....[19]....
        /*0220*/ 	.word	0x000007a0
        /*0224*/ 	.word	0x000000ff
        /*0228*/ 	.word	0x00000190
        /*022c*/ 	.short	0x0100
        /*022e*/ 	.byte	0x04
	.zero		1


	//   ....[20]....
        /*0230*/ 	.word	0x000007b0
        /*0234*/ 	.word	0x000000ff
        /*0238*/ 	.word	0x00000050
        /*023c*/ 	.short	0x0100
        /*023e*/ 	.byte	0x04
	.zero		1


	//   ....[21]....
        /*0240*/ 	.word	0x000007c0
        /*0244*/ 	.word	0x000000ff
        /*0248*/ 	.word	0x00000198
        /*024c*/ 	.short	0x0100
        /*024e*/ 	.byte	0x04
	.zero		1


	//   ....[22]....
        /*0250*/ 	.word	0x000007d0
        /*0254*/ 	.word	0x000000ff
        /*0258*/ 	.word	0x00000058
        /*025c*/ 	.short	0x0100
        /*025e*/ 	.byte	0x04
	.zero		1


	//   ....[23]....
        /*0260*/ 	.word	0x000007e0
        /*0264*/ 	.word	0x000000ff
        /*0268*/ 	.word	0x000001a0
        /*026c*/ 	.short	0x0100
        /*026e*/ 	.byte	0x04
	.zero		1


	//   ....[24]....
        /*0270*/ 	.word	0x000007f0
        /*0274*/ 	.word	0x000000ff
        /*0278*/ 	.word	0x00000060
        /*027c*/ 	.short	0x0100
        /*027e*/ 	.byte	0x04
	.zero		1


	//   ....[25]....
        /*0280*/ 	.word	0x00000800
        /*0284*/ 	.word	0x000000ff
        /*0288*/ 	.word	0x000001a8
        /*028c*/ 	.short	0x0100
        /*028e*/ 	.byte	0x04
	.zero		1


	//   ....[26]....
        /*0290*/ 	.word	0x00000810
        /*0294*/ 	.word	0x000000ff
        /*0298*/ 	.word	0x00000068
        /*029c*/ 	.short	0x0100
        /*029e*/ 	.byte	0x04
	.zero		1


	//   ....[27]....
        /*02a0*/ 	.word	0x00000820
        /*02a4*/ 	.word	0x000000ff
        /*02a8*/ 	.word	0x000001b0
        /*02ac*/ 	.short	0x0100
        /*02ae*/ 	.byte	0x04
	.zero		1


	//   ....[28]....
        /*02b0*/ 	.word	0x00000830
        /*02b4*/ 	.word	0x000000ff
        /*02b8*/ 	.word	0x00000070
        /*02bc*/ 	.short	0x0100
        /*02be*/ 	.byte	0x04
	.zero		1


	//   ....[29]....
        /*02c0*/ 	.word	0x00000840
        /*02c4*/ 	.word	0x000000ff
        /*02c8*/ 	.word	0x000001b8
        /*02cc*/ 	.short	0x0100
        /*02ce*/ 	.byte	0x04
	.zero		1


	//   ....[30]....
        /*02d0*/ 	.word	0x00000850
        /*02d4*/ 	.word	0x000000ff
        /*02d8*/ 	.word	0x00000078
        /*02dc*/ 	.short	0x0100
        /*02de*/ 	.byte	0x04
	.zero		1


	//   ....[31]....
        /*02e0*/ 	.word	0x00000860
        /*02e4*/ 	.word	0x000000ff
        /*02e8*/ 	.word	0x000001c0
        /*02ec*/ 	.short	0x0100
        /*02ee*/ 	.byte	0x04
	.zero		1


	//   ....[32]....
        /*02f0*/ 	.word	0x00000870
        /*02f4*/ 	.word	0x000000ff
        /*02f8*/ 	.word	0x00000080
        /*02fc*/ 	.short	0x0100
        /*02fe*/ 	.byte	0x04
	.zero		1


	//   ....[33]....
        /*0300*/ 	.word	0x00000880
        /*0304*/ 	.word	0x000000ff
        /*0308*/ 	.word	0x000001c8
        /*030c*/ 	.short	0x0100
        /*030e*/ 	.byte	0x04
	.zero		1


	//   ....[34]....
        /*0310*/ 	.word	0x00000890
        /*0314*/ 	.word	0x000000ff
        /*0318*/ 	.word	0x00000088
        /*031c*/ 	.short	0x0100
        /*031e*/ 	.byte	0x04
	.zero		1


	//   ....[35]....
        /*0320*/ 	.word	0x000008a0
        /*0324*/ 	.word	0x000000ff
        /*0328*/ 	.word	0x000001d0
        /*032c*/ 	.short	0x0100
        /*032e*/ 	.byte	0x04
	.zero		1


	//   ....[36]....
        /*0330*/ 	.word	0x000008b0
        /*0334*/ 	.word	0x000000ff
        /*0338*/ 	.word	0x00000090
        /*033c*/ 	.short	0x0100
        /*033e*/ 	.byte	0x04
	.zero		1


	//   ....[37]....
        /*0340*/ 	.word	0x000008c0
        /*0344*/ 	.word	0x000000ff
        /*0348*/ 	.word	0x000001d8
        /*034c*/ 	.short	0x0100
        /*034e*/ 	.byte	0x04
	.zero		1


	//   ....[38]....
        /*0350*/ 	.word	0x000008d0
        /*0354*/ 	.word	0x000000ff
        /*0358*/ 	.word	0x00000098
        /*035c*/ 	.short	0x0100
        /*035e*/ 	.byte	0x04
	.zero		1


	//   ....[39]....
        /*0360*/ 	.word	0x000008e0
        /*0364*/ 	.word	0x000000ff
        /*0368*/ 	.word	0x000001e0
        /*036c*/ 	.short	0x0100
        /*036e*/ 	.byte	0x04
	.zero		1


	//   ....[40]....
        /*0370*/ 	.word	0x000008f0
        /*0374*/ 	.word	0x000000ff
        /*0378*/ 	.word	0x000000a0
        /*037c*/ 	.short	0x0100
        /*037e*/ 	.byte	0x04
	.zero		1


	//   ....[41]....
        /*0380*/ 	.word	0x00000900
        /*0384*/ 	.word	0x000000ff
        /*0388*/ 	.word	0x000001e8
        /*038c*/ 	.short	0x0100
        /*038e*/ 	.byte	0x04
	.zero		1


	//   ....[42]....
        /*0390*/ 	.word	0x00000910
        /*0394*/ 	.word	0x000000ff
        /*0398*/ 	.word	0x000000a8
        /*039c*/ 	.short	0x0100
        /*039e*/ 	.byte	0x04
	.zero		1


	//   ....[43]....
        /*03a0*/ 	.word	0x00000920
        /*03a4*/ 	.word	0x000000ff
        /*03a8*/ 	.word	0x000001f0
        /*03ac*/ 	.short	0x0100
        /*03ae*/ 	.byte	0x04
	.zero		1


	//   ....[44]....
        /*03b0*/ 	.word	0x00000930
        /*03b4*/ 	.word	0x000000ff
        /*03b8*/ 	.word	0x000000b0
        /*03bc*/ 	.short	0x0100
        /*03be*/ 	.byte	0x04
	.zero		1


	//   ....[45]....
        /*03c0*/ 	.word	0x00000940
        /*03c4*/ 	.word	0x000000ff
        /*03c8*/ 	.word	0x000001f8
        /*03cc*/ 	.short	0x0100
        /*03ce*/ 	.byte	0x04
	.zero		1


	//   ....[46]....
        /*03d0*/ 	.word	0x00000950
        /*03d4*/ 	.word	0x000000ff
        /*03d8*/ 	.word	0x000000b8
        /*03dc*/ 	.short	0x0100
        /*03de*/ 	.byte	0x04
	.zero		1


	//   ....[47]....
        /*03e0*/ 	.word	0x00000960
        /*03e4*/ 	.word	0x000000ff
        /*03e8*/ 	.word	0x00000200
        /*03ec*/ 	.short	0x0100
        /*03ee*/ 	.byte	0x04
	.zero		1


	//   ....[48]....
        /*03f0*/ 	.word	0x00000970
        /*03f4*/ 	.word	0x000000ff
        /*03f8*/ 	.word	0x000000c0
        /*03fc*/ 	.short	0x0100
        /*03fe*/ 	.byte	0x04
	.zero		1


	//   ....[49]....
        /*0400*/ 	.word	0x00000980
        /*0404*/ 	.word	0x000000ff
        /*0408*/ 	.word	0x00000208
        /*040c*/ 	.short	0x0100
        /*040e*/ 	.byte	0x04
	.zero		1


	//   ....[50]....
        /*0410*/ 	.word	0x00000990
        /*0414*/ 	.word	0x000000ff
        /*0418*/ 	.word	0x000000c8
        /*041c*/ 	.short	0x0100
        /*041e*/ 	.byte	0x04
	.zero		1


	//   ....[51]....
        /*0420*/ 	.word	0x000009a0
        /*0424*/ 	.word	0x000000ff
        /*0428*/ 	.word	0x00000210
        /*042c*/ 	.short	0x0100
        /*042e*/ 	.byte	0x04
	.zero		1


	//   ....[52]....
        /*0430*/ 	.word	0x000009b0
        /*0434*/ 	.word	0x000000ff
        /*0438*/ 	.word	0x000000d0
        /*043c*/ 	.short	0x0100
        /*043e*/ 	.byte	0x04
	.zero		1


	//   ....[53]....
        /*0440*/ 	.word	0x000009c0
        /*0444*/ 	.word	0x000000ff
        /*0448*/ 	.word	0x00000218
        /*044c*/ 	.short	0x0100
        /*044e*/ 	.byte	0x04
	.zero		1


	//   ....[54]....
        /*0450*/ 	.word	0x000009d0
        /*0454*/ 	.word	0x000000ff
        /*0458*/ 	.word	0x000000d8
        /*045c*/ 	.short	0x0100
        /*045e*/ 	.byte	0x04
	.zero		1


	//   ....[55]....
        /*0460*/ 	.word	0x000009e0
        /*0464*/ 	.word	0x000000ff
        /*0468*/ 	.word	0x00000220
        /*046c*/ 	.short	0x0100
        /*046e*/ 	.byte	0x04
	.zero		1


	//   ....[56]....
        /*0470*/ 	.word	0x000009f0
        /*0474*/ 	.word	0x000000ff
        /*0478*/ 	.word	0x000000e0
        /*047c*/ 	.short	0x0100
        /*047e*/ 	.byte	0x04
	.zero		1


	//   ....[57]....
        /*0480*/ 	.word	0x00000a00
        /*0484*/ 	.word	0x000000ff
        /*0488*/ 	.word	0x00000228
        /*048c*/ 	.short	0x0100
        /*048e*/ 	.byte	0x04
	.zero		1


	//   ....[58]....
        /*0490*/ 	.word	0x00000a10
        /*0494*/ 	.word	0x000000ff
        /*0498*/ 	.word	0x000000e8
        /*049c*/ 	.short	0x0100
        /*049e*/ 	.byte	0x04
	.zero		1


	//   ....[59]....
        /*04a0*/ 	.word	0x00000a20
        /*04a4*/ 	.word	0x000000ff
        /*04a8*/ 	.word	0x00000230
        /*04ac*/ 	.short	0x0100
        /*04ae*/ 	.byte	0x04
	.zero		1


	//   ....[60]....
        /*04b0*/ 	.word	0x00000a30
        /*04b4*/ 	.word	0x000000ff
        /*04b8*/ 	.word	0x000000f0
        /*04bc*/ 	.short	0x0100
        /*04be*/ 	.byte	0x04
	.zero		1


	//   ....[61]....
        /*04c0*/ 	.word	0x00000a40
        /*04c4*/ 	.word	0x000000ff
        /*04c8*/ 	.word	0x00000238
        /*04cc*/ 	.short	0x0100
        /*04ce*/ 	.byte	0x04
	.zero		1


	//   ....[62]....
        /*04d0*/ 	.word	0x00000a50
        /*04d4*/ 	.word	0x000000ff
        /*04d8*/ 	.word	0x000000f8
        /*04dc*/ 	.short	0x0100
        /*04de*/ 	.byte	0x04
	.zero		1


	//   ....[63]....
        /*04e0*/ 	.word	0x00000a60
        /*04e4*/ 	.word	0x000000ff
        /*04e8*/ 	.word	0x00000240
        /*04ec*/ 	.short	0x0100
        /*04ee*/ 	.byte	0x04
	.zero		1


	//   ....[64]....
        /*04f0*/ 	.word	0x00000a70
        /*04f4*/ 	.word	0x000000ff
        /*04f8*/ 	.word	0x00000100
        /*04fc*/ 	.short	0x0100
        /*04fe*/ 	.byte	0x04
	.zero		1


	//   ....[65]....
        /*0500*/ 	.word	0x00000a80
        /*0504*/ 	.word	0x000000ff
        /*0508*/ 	.word	0x00000248
        /*050c*/ 	.short	0x0100
        /*050e*/ 	.byte	0x04
	.zero		1


	//   ....[66]....
        /*0510*/ 	.word	0x00000a90
        /*0514*/ 	.word	0x000000ff
        /*0518*/ 	.word	0x00000108
        /*051c*/ 	.short	0x0100
        /*051e*/ 	.byte	0x04
	.zero		1


	//   ....[67]....
        /*0520*/ 	.word	0x00000aa0
        /*0524*/ 	.word	0x000000ff
        /*0528*/ 	.word	0x00000250
        /*052c*/ 	.short	0x0100
        /*052e*/ 	.byte	0x04
	.zero		1


	//   ....[68]....
        /*0530*/ 	.word	0x00000ab0
        /*0534*/ 	.word	0x000000ff
        /*0538*/ 	.word	0x00000110
        /*053c*/ 	.short	0x0100
        /*053e*/ 	.byte	0x04
	.zero		1


	//   ....[69]....
        /*0540*/ 	.word	0x00000ac0
        /*0544*/ 	.word	0x000000ff
        /*0548*/ 	.word	0x00000258
        /*054c*/ 	.short	0x0100
        /*054e*/ 	.byte	0x04
	.zero		1


	//   ....[70]....
        /*0550*/ 	.word	0x00000ad0
        /*0554*/ 	.word	0x000000ff
        /*0558*/ 	.word	0x00000118
        /*055c*/ 	.short	0x0100
        /*055e*/ 	.byte	0x04
	.zero		1


	//   ....[71]....
        /*0560*/ 	.word	0x00000ae0
        /*0564*/ 	.word	0x000000ff
        /*0568*/ 	.word	0x00000260
        /*056c*/ 	.short	0x0100
        /*056e*/ 	.byte	0x04
	.zero		1


	//   ....[72]....
        /*0570*/ 	.word	0x00000af0
        /*0574*/ 	.word	0x000000ff
        /*0578*/ 	.word	0x00000120
        /*057c*/ 	.short	0x0100
        /*057e*/ 	.byte	0x04
	.zero		1


	//   ....[73]....
        /*0580*/ 	.word	0x00000b00
        /*0584*/ 	.word	0x000000ff
        /*0588*/ 	.word	0x00000268
        /*058c*/ 	.short	0x0100
        /*058e*/ 	.byte	0x04
	.zero		1


	//   ....[74]....
        /*0590*/ 	.word	0x00000b10
        /*0594*/ 	.word	0x000000ff
        /*0598*/ 	.word	0x00000128
        /*059c*/ 	.short	0x0100
        /*059e*/ 	.byte	0x04
	.zero		1


	//   ....[75]....
        /*05a0*/ 	.word	0x00000b20
        /*05a4*/ 	.word	0x000000ff
        /*05a8*/ 	.word	0x00000270
        /*05ac*/ 	.short	0x0100
        /*05ae*/ 	.byte	0x04
	.zero		1


	//   ....[76]....
        /*05b0*/ 	.word	0x00000b30
        /*05b4*/ 	.word	0x000000ff
        /*05b8*/ 	.word	0x00000130
        /*05bc*/ 	.short	0x0100
        /*05be*/ 	.byte	0x04
	.zero		1


	//   ....[77]....
        /*05c0*/ 	.word	0x00000b40
        /*05c4*/ 	.word	0x000000ff
        /*05c8*/ 	.word	0x00000278
        /*05cc*/ 	.short	0x0100
        /*05ce*/ 	.byte	0x04
	.zero		1


	//   ....[78]....
        /*05d0*/ 	.word	0x00000b50
        /*05d4*/ 	.word	0x000000ff
        /*05d8*/ 	.word	0x00000138
        /*05dc*/ 	.short	0x0100
        /*05de*/ 	.byte	0x04
	.zero		1


	//   ....[79]....
        /*05e0*/ 	.word	0x00000b60
        /*05e4*/ 	.word	0x000000ff
        /*05e8*/ 	.word	0x00000280
        /*05ec*/ 	.short	0x0100
        /*05ee*/ 	.byte	0x04
	.zero		1


	//   ....[80]....
        /*05f0*/ 	.word	0x00000b70
        /*05f4*/ 	.word	0x000000ff
        /*05f8*/ 	.word	0x00000140
        /*05fc*/ 	.short	0x0100
        /*05fe*/ 	.byte	0x04
	.zero		1


	//   ....[81]....
        /*0600*/ 	.word	0x00000b80
        /*0604*/ 	.word	0x000000ff
        /*0608*/ 	.word	0x00000288
        /*060c*/ 	.short	0x0100
        /*060e*/ 	.byte	0x04
	.zero		1


	//   ....[82]....
        /*0610*/ 	.word	0x00000cc0
        /*0614*/ 	.word	0x000000ff
        /*0618*/ 	.word	0x00000290
        /*061c*/ 	.short	0x0100
        /*061e*/ 	.byte	0x04
	.zero		1


	//   ....[83]....
        /*0620*/ 	.word	0x00000cd0
        /*0624*/ 	.word	0x000000ff
        /*0628*/ 	.word	0x00000298
        /*062c*/ 	.short	0x0100
        /*062e*/ 	.byte	0x04
	.zero		1


	//   ....[84]....
        /*0630*/ 	.word	0x00000dc0
        /*0634*/ 	.word	0x000000ff
        /*0638*/ 	.word	0x000002a0
        /*063c*/ 	.short	0x0100
        /*063e*/ 	.byte	0x06
	.zero		1


	//   ....[85]....
        /*0640*/ 	.word	0x00000dd0
        /*0644*/ 	.word	0x000000ff
        /*0648*/ 	.word	0x000002a8
        /*064c*/ 	.short	0x0100
        /*064e*/ 	.byte	0x06
	.zero		1


	//   ....[86]....
        /*0650*/ 	.word	0x00000f10
        /*0654*/ 	.word	0x000000ff
        /*0658*/ 	.word	0x000002b0
        /*065c*/ 	.short	0x0100
        /*065e*/ 	.byte	0x06
	.zero		1


	//   ....[87]....
        /*0660*/ 	.word	0x00000f20
        /*0664*/ 	.word	0x000000ff
        /*0668*/ 	.word	0x000002c0
        /*066c*/ 	.short	0x0100
        /*066e*/ 	.byte	0x06
	.zero		1


	//   ....[88]....
        /*0670*/ 	.word	0x00000f30
        /*0674*/ 	.word	0x000000ff
        /*0678*/ 	.word	0x000002b8
        /*067c*/ 	.short	0x0100
        /*067e*/ 	.byte	0x06
	.zero		1


	//   ....[89]....
        /*0680*/ 	.word	0x00000f40
        /*0684*/ 	.word	0x000000ff
        /*0688*/ 	.word	0x000002c8
        /*068c*/ 	.short	0x0100
        /*068e*/ 	.byte	0x06
	.zero		1


	//   ....[90]....
        /*0690*/ 	.word	0x00001070
        /*0694*/ 	.word	0x000000ff
        /*0698*/ 	.word	0x000002d0
        /*069c*/ 	.short	0x0100
        /*069e*/ 	.byte	0x04
	.zero		1


	//   ....[91]....
        /*06a0*/ 	.word	0x00001080
        /*06a4*/ 	.word	0x000000ff
        /*06a8*/ 	.word	0x000002f0
        /*06ac*/ 	.short	0x0100
        /*06ae*/ 	.byte	0x04
	.zero		1


	//   ....[92]....
        /*06b0*/ 	.word	0x00001090
        /*06b4*/ 	.word	0x000000ff
        /*06b8*/ 	.word	0x000002d8
        /*06bc*/ 	.short	0x0100
        /*06be*/ 	.byte	0x04
	.zero		1


	//   ....[93]....
        /*06c0*/ 	.word	0x000010a0
        /*06c4*/ 	.word	0x000000ff
        /*06c8*/ 	.word	0x000002f8
        /*06cc*/ 	.short	0x0100
        /*06ce*/ 	.byte	0x04
	.zero		1


	//   ....[94]....
        /*06d0*/ 	.word	0x000010b0
        /*06d4*/ 	.word	0x000000ff
        /*06d8*/ 	.word	0x000002e0
        /*06dc*/ 	.short	0x0100
        /*06de*/ 	.byte	0x04
	.zero		1


	//   ....[95]....
        /*06e0*/ 	.word	0x000010c0
        /*06e4*/ 	.word	0x000000ff
        /*06e8*/ 	.word	0x00000300
        /*06ec*/ 	.short	0x0100
        /*06ee*/ 	.byte	0x04
	.zero		1


	//   ....[96]....
        /*06f0*/ 	.word	0x000010d0
        /*06f4*/ 	.word	0x000000ff
        /*06f8*/ 	.word	0x000002e8
        /*06fc*/ 	.short	0x0100
        /*06fe*/ 	.byte	0x04
	.zero		1


	//   ....[97]....
        /*0700*/ 	.word	0x000010e0
        /*0704*/ 	.word	0x000000ff
        /*0708*/ 	.word	0x00000308
        /*070c*/ 	.short	0x0100
        /*070e*/ 	.byte	0x04
	.zero		1


	//   ....[98]....
        /*0710*/ 	.word	0x000011e0
        /*0714*/ 	.word	0x000000ff
        /*0718*/ 	.word	0x00000310
        /*071c*/ 	.short	0x0100
        /*071e*/ 	.byte	0x04
	.zero		1


	//   ....[99]....
        /*0720*/ 	.word	0x000011f0
        /*0724*/ 	.word	0x000000ff
        /*0728*/ 	.word	0x00000320
        /*072c*/ 	.short	0x0100
        /*072e*/ 	.byte	0x04
	.zero		1


	//   ....[100]....
        /*0730*/ 	.word	0x00001200
        /*0734*/ 	.word	0x000000ff
        /*0738*/ 	.word	0x00000318
        /*073c*/ 	.short	0x0100
        /*073e*/ 	.byte	0x04
	.zero		1


	//   ....[101]....
        /*0740*/ 	.word	0x00001210
        /*0744*/ 	.word	0x000000ff
        /*0748*/ 	.word	0x00000328
        /*074c*/ 	.short	0x0100
        /*074e*/ 	.byte	0x04
	.zero		1


	//   ....[102]....
        /*0750*/ 	.word	0x00001310
        /*0754*/ 	.word	0x000000ff
        /*0758*/ 	.word	0x00000330
        /*075c*/ 	.short	0x0100
        /*075e*/ 	.byte	0x06
	.zero		1


	//   ....[103]....
        /*0760*/ 	.word	0x00001ed0
        /*0764*/ 	.word	0x00000000
        /*0768*/ 	.word	0x00000320
        /*076c*/ 	.short	0x010a
        /*076e*/ 	.byte	0xff
	.zero		1


	//   ....[104]....
        /*0770*/ 	.word	0x00001f00
        /*0774*/ 	.word	0x00000000
        /*0778*/ 	.word	0x00000310
        /*077c*/ 	.short	0x0101
        /*077e*/ 	.byte	0xff
	.zero		1


	//   ....[105]....
        /*0780*/ 	.word	0x00001fa0
        /*0784*/ 	.word	0x000000ff
        /*0788*/ 	.word	0x00000148
        /*078c*/ 	.short	0x010a
        /*078e*/ 	.byte	0x04
	.zero		1


	//   ....[106]....
        /*0790*/ 	.word	0x00002070
        /*0794*/ 	.word	0x000000ff
        /*0798*/ 	.word	0x00000148
        /*079c*/ 	.short	0x010a
        /*079e*/ 	.byte	0x21
	.zero		1


	//   ....[107]....
        /*07a0*/ 	.word	0x00002220
        /*07a4*/ 	.word	0x000000ff
        /*07a8*/ 	.word	0x00000148
        /*07ac*/ 	.short	0x010a
        /*07ae*/ 	.byte	0x05
	.zero		1


	//   ....[108]....
        /*07b0*/ 	.word	0x00002330
        /*07b4*/ 	.word	0x000000ff
        /*07b8*/ 	.word	0x000002a8
        /*07bc*/ 	.short	0x0101
        /*07be*/ 	.byte	0x0d
	.zero		1


	//   ....[109]....
        /*07c0*/ 	.word	0x00002350
        /*07c4*/ 	.word	0x000000ff
        /*07c8*/ 	.word	0x00000148
        /*07cc*/ 	.short	0x010a
        /*07ce*/ 	.byte	0x04
	.zero		1


	//   ....[110]....
        /*07d0*/ 	.word	0x000023d0
        /*07d4*/ 	.word	0x000000ff
        /*07d8*/ 	.word	0x00000148
        /*07dc*/ 	.short	0x010a
        /*07de*/ 	.byte	0x09
	.zero		1


	//   ....[111]....
        /*07e0*/ 	.word	0x000025a0
        /*07e4*/ 	.word	0x000000ff
        /*07e8*/ 	.word	0x00000148
        /*07ec*/ 	.short	0x010a
        /*07ee*/ 	.byte	0x05
	.zero		1


	//   ....[112]....
        /*07f0*/ 	.word	0x000026b0
        /*07f4*/ 	.word	0x00000003
        /*07f8*/ 	.word	0x000002b0
        /*07fc*/ 	.short	0x010a
        /*07fe*/ 	.byte	0xff
	.zero		1


	//   ....[113]....
        /*0800*/ 	.word	0x00002800
        /*0804*/ 	.word	0x00000000
        /*0808*/ 	.word	0x00000000
        /*080c*/ 	.short	0x0101
        /*080e*/ 	.byte	0xff
	.zero		1


	//   ....[114]....
        /*0810*/ 	.word	0x00002da0
        /*0814*/ 	.word	0x000000ff
        /*0818*/ 	.word	0x00000000
        /*081c*/ 	.short	0x010a
        /*081e*/ 	.byte	0x04
	.zero		1


	//   ....[115]....
        /*0820*/ 	.word	0x00002e30
        /*0824*/ 	.word	0x000000ff
        /*0828*/ 	.word	0x00000000
        /*082c*/ 	.short	0x010a
        /*082e*/ 	.byte	0x05
	.zero		1


	//   ....[116]....
        /*0830*/ 	.word	0x00002ec0
        /*0834*/ 	.word	0x000000ff
        /*0838*/ 	.word	0x00000000
        /*083c*/ 	.short	0x010a
        /*083e*/ 	.byte	0x05
	.zero		1


	//   ....[117]....
        /*0840*/ 	.word	0x00002f50
        /*0844*/ 	.word	0x000000ff
        /*0848*/ 	.word	0x00000000
        /*084c*/ 	.short	0x010a
        /*084e*/ 	.byte	0x05
	.zero		1


	//   ....[118]....
        /*0850*/ 	.word	0x00002fe0
        /*0854*/ 	.word	0x000000ff
        /*0858*/ 	.word	0x00000000
        /*085c*/ 	.short	0x010a
        /*085e*/ 	.byte	0x05
	.zero		1


	//   ....[119]....
        /*0860*/ 	.word	0x00003070
        /*0864*/ 	.word	0x000000ff
        /*0868*/ 	.word	0x00000000
        /*086c*/ 	.short	0x010a
        /*086e*/ 	.byte	0x05
	.zero		1


	//   ....[120]....
        /*0870*/ 	.word	0x00003100
        /*0874*/ 	.word	0x000000ff
        /*0878*/ 	.word	0x00000000
        /*087c*/ 	.short	0x010a
        /*087e*/ 	.byte	0x05
	.zero		1


	//   ....[121]....
        /*0880*/ 	.word	0x00003190
        /*0884*/ 	.word	0x000000ff
        /*0888*/ 	.word	0x00000000
        /*088c*/ 	.short	0x010a
        /*088e*/ 	.byte	0x05
	.zero		1


	//   ....[122]....
        /*0890*/ 	.word	0x00003220
        /*0894*/ 	.word	0x000000ff
        /*0898*/ 	.word	0x00000000
        /*089c*/ 	.short	0x010a
        /*089e*/ 	.byte	0x05
	.zero		1


	//   ....[123]....
        /*08a0*/ 	.word	0x000032b0
        /*08a4*/ 	.word	0x000000ff
        /*08a8*/ 	.word	0x00000000
        /*08ac*/ 	.short	0x010a
        /*08ae*/ 	.byte	0x05
	.zero		1


	//   ....[124]....
        /*08b0*/ 	.word	0x00003340
        /*08b4*/ 	.word	0x000000ff
        /*08b8*/ 	.word	0x00000000
        /*08bc*/ 	.short	0x010a
        /*08be*/ 	.byte	0x05
	.zero		1


	//   ....[125]....
        /*08c0*/ 	.word	0x000033d0
        /*08c4*/ 	.word	0x000000ff
        /*08c8*/ 	.word	0x00000000
        /*08cc*/ 	.short	0x010a
        /*08ce*/ 	.byte	0x05
	.zero		1


	//   ....[126]....
        /*08d0*/ 	.word	0x00003460
        /*08d4*/ 	.word	0x000000ff
        /*08d8*/ 	.word	0x00000000
        /*08dc*/ 	.short	0x010a
        /*08de*/ 	.byte	0x05
	.zero		1


	//   ....[127]....
        /*08e0*/ 	.word	0x000034f0
        /*08e4*/ 	.word	0x000000ff
        /*08e8*/ 	.word	0x00000000
        /*08ec*/ 	.short	0x010a
        /*08ee*/ 	.byte	0x05
	.zero		1


	//   ....[128]....
        /*08f0*/ 	.word	0x00003580
        /*08f4*/ 	.word	0x000000ff
        /*08f8*/ 	.word	0x00000000
        /*08fc*/ 	.short	0x010a
        /*08fe*/ 	.byte	0x05
	.zero		1


	//   ....[129]....
        /*0900*/ 	.word	0x00003610
        /*0904*/ 	.word	0x000000ff
        /*0908*/ 	.word	0x00000000
        /*090c*/ 	.short	0x010a
        /*090e*/ 	.byte	0x05
	.zero		1


	//   ....[130]....
        /*0910*/ 	.word	0x000036a0
        /*0914*/ 	.word	0x000000ff
        /*0918*/ 	.word	0x00000000
        /*091c*/ 	.short	0x010a
        /*091e*/ 	.byte	0x05
	.zero		1


	//   ....[131]....
        /*0920*/ 	.word	0x00003730
        /*0924*/ 	.word	0x000000ff
        /*0928*/ 	.word	0x00000000
        /*092c*/ 	.short	0x010a
        /*092e*/ 	.byte	0x05
	.zero		1


	//   ....[132]....
        /*0930*/ 	.word	0x000037c0
        /*0934*/ 	.word	0x000000ff
        /*0938*/ 	.word	0x00000000
        /*093c*/ 	.short	0x010a
        /*093e*/ 	.byte	0x05
	.zero		1


	//   ....[133]....
        /*0940*/ 	.word	0x00003850
        /*0944*/ 	.word	0x000000ff
        /*0948*/ 	.word	0x00000000
        /*094c*/ 	.short	0x010a
        /*094e*/ 	.byte	0x05
	.zero		1


	//   ....[134]....
        /*0950*/ 	.word	0x000038e0
        /*0954*/ 	.word	0x000000ff
        /*0958*/ 	.word	0x00000000
        /*095c*/ 	.short	0x010a
        /*095e*/ 	.byte	0x05
	.zero		1


	//   ....[135]....
        /*0960*/ 	.word	0x00003970
        /*0964*/ 	.word	0x000000ff
        /*0968*/ 	.word	0x00000000
        /*096c*/ 	.short	0x010a
        /*096e*/ 	.byte	0x05
	.zero		1


	//   ....[136]....
        /*0970*/ 	.word	0x00003a00
        /*0974*/ 	.word	0x000000ff
        /*0978*/ 	.word	0x00000000
        /*097c*/ 	.short	0x010a
        /*097e*/ 	.byte	0x05
	.zero		1


	//   ....[137]....
        /*0980*/ 	.word	0x00003a90
        /*0984*/ 	.word	0x000000ff
        /*0988*/ 	.word	0x00000000
        /*098c*/ 	.short	0x010a
        /*098e*/ 	.byte	0x05
	.zero		1


	//   ....[138]....
        /*0990*/ 	.word	0x00003b20
        /*0994*/ 	.word	0x000000ff
        /*0998*/ 	.word	0x00000000
        /*099c*/ 	.short	0x010a
        /*099e*/ 	.byte	0x05
	.zero		1


	//   ....[139]....
        /*09a0*/ 	.word	0x00003bb0
        /*09a4*/ 	.word	0x000000ff
        /*09a8*/ 	.word	0x00000000
        /*09ac*/ 	.short	0x010a
        /*09ae*/ 	.byte	0x05
	.zero		1


	//   ....[140]....
        /*09b0*/ 	.word	0x00003c40
        /*09b4*/ 	.word	0x000000ff
        /*09b8*/ 	.word	0x00000000
        /*09bc*/ 	.short	0x010a
        /*09be*/ 	.byte	0x05
	.zero		1


	//   ....[141]....
        /*09c0*/ 	.word	0x00003cd0
        /*09c4*/ 	.word	0x000000ff
        /*09c8*/ 	.word	0x00000000
        /*09cc*/ 	.short	0x010a
        /*09ce*/ 	.byte	0x05
	.zero		1


	//   ....[142]....
        /*09d0*/ 	.word	0x00003d60
        /*09d4*/ 	.word	0x000000ff
        /*09d8*/ 	.word	0x00000000
        /*09dc*/ 	.short	0x010a
        /*09de*/ 	.byte	0x05
	.zero		1


	//   ....[143]....
        /*09e0*/ 	.word	0x00003df0
        /*09e4*/ 	.word	0x000000ff
        /*09e8*/ 	.word	0x00000000
        /*09ec*/ 	.short	0x010a
        /*09ee*/ 	.byte	0x05
	.zero		1


	//   ....[144]....
        /*09f0*/ 	.word	0x00003e80
        /*09f4*/ 	.word	0x000000ff
        /*09f8*/ 	.word	0x00000000
        /*09fc*/ 	.short	0x010a
        /*09fe*/ 	.byte	0x05
	.zero		1


	//   ....[145]....
        /*0a00*/ 	.word	0x00003f10
        /*0a04*/ 	.word	0x000000ff
        /*0a08*/ 	.word	0x00000000
        /*0a0c*/ 	.short	0x010a
        /*0a0e*/ 	.byte	0x05
	.zero		1


	//   ....[146]....
        /*0a10*/ 	.word	0x00003fa0
        /*0a14*/ 	.word	0x000000ff
        /*0a18*/ 	.word	0x00000000
        /*0a1c*/ 	.short	0x010a
        /*0a1e*/ 	.byte	0x05
	.zero		1


	//   ....[147]....
        /*0a20*/ 	.word	0x00004030
        /*0a24*/ 	.word	0x000000ff
        /*0a28*/ 	.word	0x00000000
        /*0a2c*/ 	.short	0x010a
        /*0a2e*/ 	.byte	0x05
	.zero		1


	//   ....[148]....
        /*0a30*/ 	.word	0x000040c0
        /*0a34*/ 	.word	0x000000ff
        /*0a38*/ 	.word	0x00000000
        /*0a3c*/ 	.short	0x010a
        /*0a3e*/ 	.byte	0x05
	.zero		1


	//   ....[149]....
        /*0a40*/ 	.word	0x00004150
        /*0a44*/ 	.word	0x000000ff
        /*0a48*/ 	.word	0x00000000
        /*0a4c*/ 	.short	0x010a
        /*0a4e*/ 	.byte	0x05
	.zero		1


	//   ....[150]....
        /*0a50*/ 	.word	0x000041e0
        /*0a54*/ 	.word	0x000000ff
        /*0a58*/ 	.word	0x00000000
        /*0a5c*/ 	.short	0x010a
        /*0a5e*/ 	.byte	0x05
	.zero		1


	//   ....[151]....
        /*0a60*/ 	.word	0x00004270
        /*0a64*/ 	.word	0x000000ff
        /*0a68*/ 	.word	0x00000000
        /*0a6c*/ 	.short	0x010a
        /*0a6e*/ 	.byte	0x05
	.zero		1


	//   ....[152]....
        /*0a70*/ 	.word	0x00004300
        /*0a74*/ 	.word	0x000000ff
        /*0a78*/ 	.word	0x00000000
        /*0a7c*/ 	.short	0x010a
        /*0a7e*/ 	.byte	0x05
	.zero		1


	//   ....[153]....
        /*0a80*/ 	.word	0x00004390
        /*0a84*/ 	.word	0x000000ff
        /*0a88*/ 	.word	0x00000000
        /*0a8c*/ 	.short	0x010a
        /*0a8e*/ 	.byte	0x05
	.zero		1


	//   ....[154]....
        /*0a90*/ 	.word	0x00004430
        /*0a94*/ 	.word	0x00000000
        /*0a98*/ 	.word	0x00000000
        /*0a9c*/ 	.short	0x010a
        /*0a9e*/ 	.byte	0xff
	.zero		1


	//   ....[155]....
        /*0aa0*/ 	.word	0x00004570
        /*0aa4*/ 	.word	0x00000002
        /*0aa8*/ 	.word	0x00000310
        /*0aac*/ 	.short	0x010a
        /*0aae*/ 	.byte	0xff
	.zero		1


	//   ....[156]....
        /*0ab0*/ 	.word	0x000045e0
        /*0ab4*/ 	.word	0x00000002
        /*0ab8*/ 	.word	0x00000000
        /*0abc*/ 	.short	0x0101
        /*0abe*/ 	.byte	0xff
	.zero		1


	//   ....[157]....
        /*0ac0*/ 	.word	0x00004600
        /*0ac4*/ 	.word	0x000000ff
        /*0ac8*/ 	.word	0x000002c0
        /*0acc*/ 	.short	0x010a
        /*0ace*/ 	.byte	0x04
	.zero		1


	//   ....[158]....
        /*0ad0*/ 	.word	0x00004720
        /*0ad4*/ 	.word	0x00000002
        /*0ad8*/ 	.word	0x000002b0
        /*0adc*/ 	.short	0x010a
        /*0ade*/ 	.byte	0xff
	.zero		1


	//   ....[159]....
        /*0ae0*/ 	.word	0x00004820
        /*0ae4*/ 	.word	0x00000002
        /*0ae8*/ 	.word	0x00000000
        /*0aec*/ 	.short	0x0101
        /*0aee*/ 	.byte	0xff
	.zero		1


	//   ....[160]....
        /*0af0*/ 	.word	0x000048b0
        /*0af4*/ 	.word	0x000000ff
        /*0af8*/ 	.word	0x000002c0
        /*0afc*/ 	.short	0x0106
        /*0afe*/ 	.byte	0x04
	.zero		1


	//   ....[161]....
        /*0b00*/ 	.word	0x000048d0
        /*0b04*/ 	.word	0x000000ff
        /*0b08*/ 	.word	0x000002c0
        /*0b0c*/ 	.short	0x010a
        /*0b0e*/ 	.byte	0x04
	.zero		1


	//   ....[162]....
        /*0b10*/ 	.word	0x00004960
        /*0b14*/ 	.word	0x000000ff
        /*0b18*/ 	.word	0x000002c0
        /*0b1c*/ 	.short	0x0106
        /*0b1e*/ 	.byte	0x07
	.zero		1


	//   ....[163]....
        /*0b20*/ 	.word	0x000049a0
        /*0b24*/ 	.word	0x00000000
        /*0b28*/ 	.word	0x000002c0
        /*0b2c*/ 	.short	0x010a
        /*0b2e*/ 	.byte	0xff
	.zero		1


	//   ....[164]....
        /*0b30*/ 	.word	0x00004bf0
        /*0b34*/ 	.word	0x000000ff
        /*0b38*/ 	.word	0x00000008
        /*0b3c*/ 	.short	0x010a
        /*0b3e*/ 	.byte	0x05
	.zero		1


	//   ....[165]....
        /*0b40*/ 	.word	0x00004c10
        /*0b44*/ 	.word	0x000000ff
        /*0b48*/ 	.word	0x00000008
        /*0b4c*/ 	.short	0x010a
        /*0b4e*/ 	.byte	0x05
	.zero		1


	//   ....[166]....
        /*0b50*/ 	.word	0x00004da0
        /*0b54*/ 	.word	0x000000ff
        /*0b58*/ 	.word	0x00000008
        /*0b5c*/ 	.short	0x010a
        /*0b5e*/ 	.byte	0x05
	.zero		1


	//   ....[167]....
        /*0b60*/ 	.word	0x00004dc0
        /*0b64*/ 	.word	0x000000ff
        /*0b68*/ 	.word	0x00000008
        /*0b6c*/ 	.short	0x010a
        /*0b6e*/ 	.byte	0x05
	.zero		1


	//   ....[168]....
        /*0b70*/ 	.word	0x00004e80
        /*0b74*/ 	.word	0x000000ff
        /*0b78*/ 	.word	0x00000000
        /*0b7c*/ 	.short	0x0101
        /*0b7e*/ 	.byte	0x04
	.zero		1


	//   ....[169]....
        /*0b80*/ 	.word	0x00005160
        /*0b84*/ 	.word	0x00000000
        /*0b88*/ 	.word	0x000002b0
        /*0b8c*/ 	.short	0x010a
        /*0b8e*/ 	.byte	0xff
	.zero		1


	//   ....[170]....
        /*0b90*/ 	.word	0x00005220
        /*0b94*/ 	.word	0x00000000
        /*0b98*/ 	.word	0x00000000
        /*0b9c*/ 	.short	0x0101
        /*0b9e*/ 	.byte	0xff
	.zero		1


	//   ....[171]....
        /*0ba0*/ 	.word	0x000052d0
        /*0ba4*/ 	.word	0x000000ff
        /*0ba8*/ 	.word	0x00000000
        /*0bac*/ 	.short	0x010a
        /*0bae*/ 	.byte	0x04
	.zero		1


	//   ....[172]....
        /*0bb0*/ 	.word	0x000052e0
        /*0bb4*/ 	.word	0x000000ff
        /*0bb8*/ 	.word	0x000002f0
        /*0bbc*/ 	.short	0x010a
        /*0bbe*/ 	.byte	0x13
	.zero		1


	//   ....[173]....
        /*0bc0*/ 	.word	0x000053a0
        /*0bc4*/ 	.word	0x000000ff
        /*0bc8*/ 	.word	0x00000000
        /*0bcc*/ 	.short	0x010a
        /*0bce*/ 	.byte	0x06
	.zero		1


	//   ....[174]....
        /*0bd0*/ 	.word	0x000054c0
        /*0bd4*/ 	.word	0x000000ff
        /*0bd8*/ 	.word	0x00000000
        /*0bdc*/ 	.short	0x010a
        /*0bde*/ 	.byte	0x04
	.zero		1


	//   ....[175]....
        /*0be0*/ 	.word	0x000056e0
        /*0be4*/ 	.word	0x000000ff
        /*0be8*/ 	.word	0x00000000
        /*0bec*/ 	.short	0x010a
        /*0bee*/ 	.byte	0x04
	.zero		1


	//   ....[176]....
        /*0bf0*/ 	.word	0x00005770
        /*0bf4*/ 	.word	0x000000ff
        /*0bf8*/ 	.word	0x00000000
        /*0bfc*/ 	.short	0x010a
        /*0bfe*/ 	.byte	0x05
	.zero		1


	//   ....[177]....
        /*0c00*/ 	.word	0x00005800
        /*0c04*/ 	.word	0x000000ff
        /*0c08*/ 	.word	0x00000000
        /*0c0c*/ 	.short	0x010a
        /*0c0e*/ 	.byte	0x05
	.zero		1


	//   ....[178]....
        /*0c10*/ 	.word	0x000058a0
        /*0c14*/ 	.word	0x00000000
        /*0c18*/ 	.word	0x00000000
        /*0c1c*/ 	.short	0x010a
        /*0c1e*/ 	.byte	0xff
	.zero		1


	//   ....[179]....
        /*0c20*/ 	.word	0x000058e0
        /*0c24*/ 	.word	0x00000000
        /*0c28*/ 	.word	0x00000000
        /*0c2c*/ 	.short	0x010a
        /*0c2e*/ 	.byte	0xff
	.zero		1


	//   ....[180]....
        /*0c30*/ 	.word	0x00005950
        /*0c34*/ 	.word	0x000000ff
        /*0c38*/ 	.word	0x00000000
        /*0c3c*/ 	.short	0x0101
        /*0c3e*/ 	.byte	0x04
	.zero		1


	//   ....[181]....
        /*0c40*/ 	.word	0x00005990
        /*0c44*/ 	.word	0x000000ff
        /*0c48*/ 	.word	0x00000330
        /*0c4c*/ 	.short	0x010a
        /*0c4e*/ 	.byte	0x0d
	.zero		1


	//   ....[182]....
        /*0c50*/ 	.word	0x000059e0
        /*0c54*/ 	.word	0x000000ff
        /*0c58*/ 	.word	0x00000000
        /*0c5c*/ 	.short	0x0101
        /*0c5e*/ 	.byte	0x04
	.zero		1


	//   ....[183]....
        /*0c60*/ 	.word	0x00005ea0
        /*0c64*/ 	.word	0x00000003
        /*0c68*/ 	.word	0x000002b0
        /*0c6c*/ 	.short	0x010a
        /*0c6e*/ 	.byte	0xff
	.zero		1


	//   ....[184]....
        /*0c70*/ 	.word	0x00006010
        /*0c74*/ 	.word	0x00000000
        /*0c78*/ 	.word	0x00000000
        /*0c7c*/ 	.short	0x0101
        /*0c7e*/ 	.byte	0xff
	.zero		1


	//   ....[185]....
        /*0c80*/ 	.word	0x000064d0
        /*0c84*/ 	.word	0x000000ff
        /*0c88*/ 	.word	0x000002a8
        /*0c8c*/ 	.short	0x010a
        /*0c8e*/ 	.byte	0x11
	.zero		1


	//   ....[186]....
        /*0c90*/ 	.word	0x00006660
        /*0c94*/ 	.word	0x000000ff
        /*0c98*/ 	.word	0x00000298
        /*0c9c*/ 	.short	0x010a
        /*0c9e*/ 	.byte	0x11
	.zero		1


	//   ....[187]....
        /*0ca0*/ 	.word	0x00006870
        /*0ca4*/ 	.word	0x000000ff
        /*0ca8*/ 	.word	0x00000290
        /*0cac*/ 	.short	0x010b
        /*0cae*/ 	.byte	0x11
	.zero		1


	//   ....[188]....
        /*0cb0*/ 	.word	0x00006880
        /*0cb4*/ 	.word	0x000000ff
        /*0cb8*/ 	.word	0x00000000
        /*0cbc*/ 	.short	0x0101
        /*0cbe*/ 	.byte	0x22
	.zero		1


	//   ....[189]....
        /*0cc0*/ 	.word	0x000068c0
        /*0cc4*/ 	.word	0x00000000
        /*0cc8*/ 	.word	0x00000298
        /*0ccc*/ 	.short	0x010a
        /*0cce*/ 	.byte	0xff
	.zero		1


	//   ....[190]....
        /*0cd0*/ 	.word	0x00006be0
        /*0cd4*/ 	.word	0x00000003
        /*0cd8*/ 	.word	0x000002b0
        /*0cdc*/ 	.short	0x010a
        /*0cde*/ 	.byte	0xff
	.zero		1


	//   ....[191]....
        /*0ce0*/ 	.word	0x00006d60
        /*0ce4*/ 	.word	0x00000000
        /*0ce8*/ 	.word	0x00000000
        /*0cec*/ 	.short	0x0101
        /*0cee*/ 	.byte	0xff
	.zero		1


	//   ....[192]....
        /*0cf0*/ 	.word	0x000077f0
        /*0cf4*/ 	.word	0x000000ff
        /*0cf8*/ 	.word	0x00000290
        /*0cfc*/ 	.short	0x010a
        /*0cfe*/ 	.byte	0x2c
	.zero		1


	//   ....[193]....
        /*0d00*/ 	.word	0x00007800
        /*0d04*/ 	.word	0x0000008f
        /*0d08*/ 	.word	0x000002d0
        /*0d0c*/ 	.short	0x010a
        /*0d0e*/ 	.byte	0xff
	.zero		1


	//   ....[194]....
        /*0d10*/ 	.word	0x00007990
        /*0d14*/ 	.word	0x000000ff
        /*0d18*/ 	.word	0x00000290
        /*0d1c*/ 	.short	0x010a
        /*0d1e*/ 	.byte	0x2c
	.zero		1


	//   ....[195]....
        /*0d20*/ 	.word	0x00007aa0
        /*0d24*/ 	.word	0x000000ff
        /*0d28*/ 	.word	0x00000000
        /*0d2c*/ 	.short	0x0101
        /*0d2e*/ 	.byte	0x04
	.zero		1


	//   ....[196]....
        /*0d30*/ 	.word	0x00007b00
        /*0d34*/ 	.word	0x0000008f
        /*0d38*/ 	.word	0x000002d0
        /*0d3c*/ 	.short	0x010a
        /*0d3e*/ 	.byte	0xff
	.zero		1


	//   ....[197]....
        /*0d40*/ 	.word	0x000080f0
        /*0d44*/ 	.word	0x0000008f
        /*0d48*/ 	.word	0x00000000
        /*0d4c*/ 	.short	0x0101
        /*0d4e*/ 	.byte	0xff
	.zero		1


	//   ....[198]....
        /*0d50*/ 	.word	0x00008f50
        /*0d54*/ 	.word	0x00000000
        /*0d58*/ 	.word	0x00000320
        /*0d5c*/ 	.short	0x010a
        /*0d5e*/ 	.byte	0xff
	.zero		1


	//   ....[199]....
        /*0d60*/ 	.word	0x00008fb0
        /*0d64*/ 	.word	0x00000000
        /*0d68*/ 	.word	0x00000148
        /*0d6c*/ 	.short	0x010a
        /*0d6e*/ 	.byte	0xff
	.zero		1


	//   ....[200]....
        /*0d70*/ 	.word	0x00009010
        /*0d74*/ 	.word	0x00000000
        /*0d78*/ 	.word	0x00000148
        /*0d7c*/ 	.short	0x010a
        /*0d7e*/ 	.byte	0xff
	.zero		1


	//   ....[201]....
        /*0d80*/ 	.word	0x00009060
        /*0d84*/ 	.word	0x00000003
        /*0d88*/ 	.word	0x000002b0
        /*0d8c*/ 	.short	0x010a
        /*0d8e*/ 	.byte	0xff
	.zero		1


	//   ....[202]....
        /*0d90*/ 	.word	0x000090c0
        /*0d94*/ 	.word	0x00000000
        /*0d98*/ 	.word	0x00000000
        /*0d9c*/ 	.short	0x010a
        /*0d9e*/ 	.byte	0xff
	.zero		1


	//   ....[203]....
        /*0da0*/ 	.word	0x00009120
        /*0da4*/ 	.word	0x00000000
        /*0da8*/ 	.word	0x00000000
        /*0dac*/ 	.short	0x010a
        /*0dae*/ 	.byte	0xff
	.zero		1


	//   ....[204]....
        /*0db0*/ 	.word	0x00009180
        /*0db4*/ 	.word	0x00000000
        /*0db8*/ 	.word	0x00000000
        /*0dbc*/ 	.short	0x010a
        /*0dbe*/ 	.byte	0xff
	.zero		1


	//   ....[205]....
        /*0dc0*/ 	.word	0x000091e0
        /*0dc4*/ 	.word	0x00000000
        /*0dc8*/ 	.word	0x00000000
        /*0dcc*/ 	.short	0x010a
        /*0dce*/ 	.byte	0xff
	.zero		1


	//   ....[206]....
        /*0dd0*/ 	.word	0x00009240
        /*0dd4*/ 	.word	0x00000000
        /*0dd8*/ 	.word	0x00000000
        /*0ddc*/ 	.short	0x010a
        /*0dde*/ 	.byte	0xff
	.zero		1


	//   ....[207]....
        /*0de0*/ 	.word	0x000092a0
        /*0de4*/ 	.word	0x00000000
        /*0de8*/ 	.word	0x00000000
        /*0dec*/ 	.short	0x010a
        /*0dee*/ 	.byte	0xff
	.zero		1


	//   ....[208]....
        /*0df0*/ 	.word	0x00009300
        /*0df4*/ 	.word	0x00000000
        /*0df8*/ 	.word	0x00000000
        /*0dfc*/ 	.short	0x010a
        /*0dfe*/ 	.byte	0xff
	.zero		1


	//   ....[209]....
        /*0e00*/ 	.word	0x00009360
        /*0e04*/ 	.word	0x00000000
        /*0e08*/ 	.word	0x00000000
        /*0e0c*/ 	.short	0x010a
        /*0e0e*/ 	.byte	0xff
	.zero		1


	//   ....[210]....
        /*0e10*/ 	.word	0x000093c0
        /*0e14*/ 	.word	0x00000000
        /*0e18*/ 	.word	0x00000000
        /*0e1c*/ 	.short	0x010a
        /*0e1e*/ 	.byte	0xff
	.zero		1


	//   ....[211]....
        /*0e20*/ 	.word	0x00009420
        /*0e24*/ 	.word	0x00000000
        /*0e28*/ 	.word	0x00000000
        /*0e2c*/ 	.short	0x010a
        /*0e2e*/ 	.byte	0xff
	.zero		1


	//   ....[212]....
        /*0e30*/ 	.word	0x00009480
        /*0e34*/ 	.word	0x00000000
        /*0e38*/ 	.word	0x00000000
        /*0e3c*/ 	.short	0x010a
        /*0e3e*/ 	.byte	0xff
	.zero		1


	//   ....[213]....
        /*0e40*/ 	.word	0x000094e0
        /*0e44*/ 	.word	0x00000000
        /*0e48*/ 	.word	0x00000000
        /*0e4c*/ 	.short	0x010a
        /*0e4e*/ 	.byte	0xff
	.zero		1


	//   ....[214]....
        /*0e50*/ 	.word	0x00009540
        /*0e54*/ 	.word	0x00000000
        /*0e58*/ 	.word	0x00000000
        /*0e5c*/ 	.short	0x010a
        /*0e5e*/ 	.byte	0xff
	.zero		1


	//   ....[215]....
        /*0e60*/ 	.word	0x000095a0
        /*0e64*/ 	.word	0x00000000
        /*0e68*/ 	.word	0x00000000
        /*0e6c*/ 	.short	0x010a
        /*0e6e*/ 	.byte	0xff
	.zero		1


	//   ....[216]....
        /*0e70*/ 	.word	0x00009600
        /*0e74*/ 	.word	0x00000000
        /*0e78*/ 	.word	0x00000000
        /*0e7c*/ 	.short	0x010a
        /*0e7e*/ 	.byte	0xff
	.zero		1


	//   ....[217]....
        /*0e80*/ 	.word	0x00009660
        /*0e84*/ 	.word	0x00000000
        /*0e88*/ 	.word	0x00000000
        /*0e8c*/ 	.short	0x010a
        /*0e8e*/ 	.byte	0xff
	.zero		1


	//   ....[218]....
        /*0e90*/ 	.word	0x000096c0
        /*0e94*/ 	.word	0x00000000
        /*0e98*/ 	.word	0x00000000
        /*0e9c*/ 	.short	0x010a
        /*0e9e*/ 	.byte	0xff
	.zero		1


	//   ....[219]....
        /*0ea0*/ 	.word	0x00009720
        /*0ea4*/ 	.word	0x00000000
        /*0ea8*/ 	.word	0x00000000
        /*0eac*/ 	.short	0x010a
        /*0eae*/ 	.byte	0xff
	.zero		1


	//   ....[220]....
        /*0eb0*/ 	.word	0x00009780
        /*0eb4*/ 	.word	0x00000000
        /*0eb8*/ 	.word	0x00000000
        /*0ebc*/ 	.short	0x010a
        /*0ebe*/ 	.byte	0xff
	.zero		1


	//   ....[221]....
        /*0ec0*/ 	.word	0x000097e0
        /*0ec4*/ 	.word	0x00000000
        /*0ec8*/ 	.word	0x00000000
        /*0ecc*/ 	.short	0x010a
        /*0ece*/ 	.byte	0xff
	.zero		1


	//   ....[222]....
        /*0ed0*/ 	.word	0x00009840
        /*0ed4*/ 	.word	0x00000000
        /*0ed8*/ 	.word	0x00000000
        /*0edc*/ 	.short	0x010a
        /*0ede*/ 	.byte	0xff
	.zero		1


	//   ....[223]....
        /*0ee0*/ 	.word	0x000098a0
        /*0ee4*/ 	.word	0x00000000
        /*0ee8*/ 	.word	0x00000000
        /*0eec*/ 	.short	0x010a
        /*0eee*/ 	.byte	0xff
	.zero		1


	//   ....[224]....
        /*0ef0*/ 	.word	0x00009900
        /*0ef4*/ 	.word	0x00000000
        /*0ef8*/ 	.word	0x00000000
        /*0efc*/ 	.short	0x010a
        /*0efe*/ 	.byte	0xff
	.zero		1


	//   ....[225]....
        /*0f00*/ 	.word	0x00009960
        /*0f04*/ 	.word	0x00000000
        /*0f08*/ 	.word	0x00000000
        /*0f0c*/ 	.short	0x010a
        /*0f0e*/ 	.byte	0xff
	.zero		1


	//   ....[226]....
        /*0f10*/ 	.word	0x000099c0
        /*0f14*/ 	.word	0x00000000
        /*0f18*/ 	.word	0x00000000
        /*0f1c*/ 	.short	0x010a
        /*0f1e*/ 	.byte	0xff
	.zero		1


	//   ....[227]....
        /*0f20*/ 	.word	0x00009a20
        /*0f24*/ 	.word	0x00000000
        /*0f28*/ 	.word	0x00000000
        /*0f2c*/ 	.short	0x010a
        /*0f2e*/ 	.byte	0xff
	.zero		1


	//   ....[228]....
        /*0f30*/ 	.word	0x00009a80
        /*0f34*/ 	.word	0x00000000
        /*0f38*/ 	.word	0x00000000
        /*0f3c*/ 	.short	0x010a
        /*0f3e*/ 	.byte	0xff
	.zero		1


	//   ....[229]....
        /*0f40*/ 	.word	0x00009ae0
        /*0f44*/ 	.word	0x00000000
        /*0f48*/ 	.word	0x00000000
        /*0f4c*/ 	.short	0x010a
        /*0f4e*/ 	.byte	0xff
	.zero		1


	//   ....[230]....
        /*0f50*/ 	.word	0x00009b40
        /*0f54*/ 	.word	0x00000000
        /*0f58*/ 	.word	0x00000000
        /*0f5c*/ 	.short	0x010a
        /*0f5e*/ 	.byte	0xff
	.zero		1


	//   ....[231]....
        /*0f60*/ 	.word	0x00009ba0
        /*0f64*/ 	.word	0x00000000
        /*0f68*/ 	.word	0x00000000
        /*0f6c*/ 	.short	0x010a
        /*0f6e*/ 	.byte	0xff
	.zero		1


	//   ....[232]....
        /*0f70*/ 	.word	0x00009c00
        /*0f74*/ 	.word	0x00000000
        /*0f78*/ 	.word	0x00000000
        /*0f7c*/ 	.short	0x010a
        /*0f7e*/ 	.byte	0xff
	.zero		1


	//   ....[233]....
        /*0f80*/ 	.word	0x00009c60
        /*0f84*/ 	.word	0x00000000
        /*0f88*/ 	.word	0x00000000
        /*0f8c*/ 	.short	0x010a
        /*0f8e*/ 	.byte	0xff
	.zero		1


	//   ....[234]....
        /*0f90*/ 	.word	0x00009cc0
        /*0f94*/ 	.word	0x00000000
        /*0f98*/ 	.word	0x00000000
        /*0f9c*/ 	.short	0x010a
        /*0f9e*/ 	.byte	0xff
	.zero		1


	//   ....[235]....
        /*0fa0*/ 	.word	0x00009d20
        /*0fa4*/ 	.word	0x00000000
        /*0fa8*/ 	.word	0x00000000
        /*0fac*/ 	.short	0x010a
        /*0fae*/ 	.byte	0xff
	.zero		1


	//   ....[236]....
        /*0fb0*/ 	.word	0x00009d80
        /*0fb4*/ 	.word	0x00000000
        /*0fb8*/ 	.word	0x00000000
        /*0fbc*/ 	.short	0x010a
        /*0fbe*/ 	.byte	0xff
	.zero		1


	//   ....[237]....
        /*0fc0*/ 	.word	0x00009de0
        /*0fc4*/ 	.word	0x00000000
        /*0fc8*/ 	.word	0x00000000
        /*0fcc*/ 	.short	0x010a
        /*0fce*/ 	.byte	0xff
	.zero		1


	//   ....[238]....
        /*0fd0*/ 	.word	0x00009e40
        /*0fd4*/ 	.word	0x00000000
        /*0fd8*/ 	.word	0x00000000
        /*0fdc*/ 	.short	0x010a
        /*0fde*/ 	.byte	0xff
	.zero		1


	//   ....[239]....
        /*0fe0*/ 	.word	0x00009ea0
        /*0fe4*/ 	.word	0x00000000
        /*0fe8*/ 	.word	0x00000000
        /*0fec*/ 	.short	0x010a
        /*0fee*/ 	.byte	0xff
	.zero		1


	//   ....[240]....
        /*0ff0*/ 	.word	0x00009f00
        /*0ff4*/ 	.word	0x00000000
        /*0ff8*/ 	.word	0x00000000
        /*0ffc*/ 	.short	0x010a
        /*0ffe*/ 	.byte	0xff
	.zero		1


	//   ....[241]....
        /*1000*/ 	.word	0x00009f60
        /*1004*/ 	.word	0x00000000
        /*1008*/ 	.word	0x00000000
        /*100c*/ 	.short	0x010a
        /*100e*/ 	.byte	0xff
	.zero		1


	//   ....[242]....
        /*1010*/ 	.word	0x00009fb0
        /*1014*/ 	.word	0x00000002
        /*1018*/ 	.word	0x00000310
        /*101c*/ 	.short	0x010a
        /*101e*/ 	.byte	0xff
	.zero		1


	//   ....[243]....
        /*1020*/ 	.word	0x0000a010
        /*1024*/ 	.word	0x00000002
        /*1028*/ 	.word	0x000002c0
        /*102c*/ 	.short	0x010a
        /*102e*/ 	.byte	0xff
	.zero		1


	//   ....[244]....
        /*1030*/ 	.word	0x0000a060
        /*1034*/ 	.word	0x00000002
        /*1038*/ 	.word	0x000002b0
        /*103c*/ 	.short	0x010a
        /*103e*/ 	.byte	0xff
	.zero		1


	//   ....[245]....
        /*1040*/ 	.word	0x0000a0c0
        /*1044*/ 	.word	0x00000000
        /*1048*/ 	.word	0x000002c0
        /*104c*/ 	.short	0x010a
        /*104e*/ 	.byte	0xff
	.zero		1


	//   ....[246]....
        /*1050*/ 	.word	0x0000a120
        /*1054*/ 	.word	0x00000005
        /*1058*/ 	.word	0x00000008
        /*105c*/ 	.short	0x010a
        /*105e*/ 	.byte	0xff
	.zero		1


	//   ....[247]....
        /*1060*/ 	.word	0x0000a210
        /*1064*/ 	.word	0x00000000
        /*1068*/ 	.word	0x00000008
        /*106c*/ 	.short	0x010a
        /*106e*/ 	.byte	0xff
	.zero		1


	//   ....[248]....
        /*1070*/ 	.word	0x0000a260
        /*1074*/ 	.word	0x00000000
        /*1078*/ 	.word	0x000002b0
        /*107c*/ 	.short	0x010a
        /*107e*/ 	.byte	0xff
	.zero		1


	//   ....[249]....
        /*1080*/ 	.word	0x0000a2c0
        /*1084*/ 	.word	0x00000000
        /*1088*/ 	.word	0x000002f0
        /*108c*/ 	.short	0x010a
        /*108e*/ 	.byte	0xff
	.zero		1


	//   ....[250]....
        /*1090*/ 	.word	0x0000a320
        /*1094*/ 	.word	0x00000000
        /*1098*/ 	.word	0x00000000
        /*109c*/ 	.short	0x010a
        /*109e*/ 	.byte	0xff
	.zero		1


	//   ....[251]....
        /*10a0*/ 	.word	0x0000a380
        /*10a4*/ 	.word	0x00000000
        /*10a8*/ 	.word	0x00000000
        /*10ac*/ 	.short	0x010a
        /*10ae*/ 	.byte	0xff
	.zero		1


	//   ....[252]....
        /*10b0*/ 	.word	0x0000a3e0
        /*10b4*/ 	.word	0x00000000
        /*10b8*/ 	.word	0x00000000
        /*10bc*/ 	.short	0x010a
        /*10be*/ 	.byte	0xff
	.zero		1


	//   ....[253]....
        /*10c0*/ 	.word	0x0000a440
        /*10c4*/ 	.word	0x00000000
        /*10c8*/ 	.word	0x00000000
        /*10cc*/ 	.short	0x010a
        /*10ce*/ 	.byte	0xff
	.zero		1


	//   ....[254]....
        /*10d0*/ 	.word	0x0000a4a0
        /*10d4*/ 	.word	0x00000000
        /*10d8*/ 	.word	0x00000330
        /*10dc*/ 	.short	0x010a
        /*10de*/ 	.byte	0xff
	.zero		1


	//   ....[255]....
        /*10e0*/ 	.word	0x0000a4f0
        /*10e4*/ 	.word	0x00000003
        /*10e8*/ 	.word	0x000002b0
        /*10ec*/ 	.short	0x010a
        /*10ee*/ 	.byte	0xff
	.zero		1


	//   ....[0]....
        /*10f0*/ 	.word	0x0000a550
        /*10f4*/ 	.word	0x00000000
        /*10f8*/ 	.word	0x000002a8
        /*10fc*/ 	.short	0x010a
        /*10fe*/ 	.byte	0xff
	.zero		1


	//   ....[1]....
        /*1100*/ 	.word	0x0000a5b0
        /*1104*/ 	.word	0x00000000
        /*1108*/ 	.word	0x00000298
        /*110c*/ 	.short	0x010a
        /*110e*/ 	.byte	0xff
	.zero		1


	//   ....[2]....
        /*1110*/ 	.word	0x0000a600
        /*1114*/ 	.word	0x00000003
        /*1118*/ 	.word	0x000002b0
        /*111c*/ 	.short	0x010a
        /*111e*/ 	.byte	0xff
	.zero		1


	//   ....[3]....
        /*1120*/ 	.word	0x0000a660
        /*1124*/ 	.word	0x00000000
        /*1128*/ 	.word	0x00000290
        /*112c*/ 	.short	0x010a
        /*112e*/ 	.byte	0xff
	.zero		1


	//   ....[4]....
        /*1130*/ 	.word	0x0000a6b0
        /*1134*/ 	.word	0x0000008f
        /*1138*/ 	.word	0x000002d0
        /*113c*/ 	.short	0x010a
        /*113e*/ 	.byte	0xff
	.zero		1


	//----- nvinfo : EIATTR_NUM_MBARRIERS
	.align		4
.L_47:
        /*1140*/ 	.byte	0x03, 0x38
        /*1142*/ 	.short	0x0067


	//----- nvinfo : EIATTR_EXIT_INSTR_OFFSETS
	.align		4
        /*1144*/ 	.byte	0x04, 0x1c
        /*1146*/ 	.short	(.L_49 - .L_48)


	//   ....[0]....
.L_48:
        /*1148*/ 	.word	0x00004460


	//   ....[1]....
        /*114c*/ 	.word	0x00004970


	//   ....[2]....
        /*1150*/ 	.word	0x000049d0


	//   ....[3]....
        /*1154*/ 	.word	0x00005c10


	//   ....[4]....
        /*1158*/ 	.word	0x000068f0


	//   ....[5]....
        /*115c*/ 	.word	0x00006930


	//   ....[6]....
        /*1160*/ 	.word	0x00008f40


	//----- nvinfo : EIATTR_MAX_THREADS
	.align		4
.L_49:
        /*1164*/ 	.byte	0x04, 0x05
        /*1166*/ 	.short	(.L_51 - .L_50)
.L_50:
        /*1168*/ 	.word	0x00000100
        /*116c*/ 	.word	0x00000001
        /*1170*/ 	.word	0x00000001


	//----- nvinfo : EIATTR_CRS_STACK_SIZE
	.align		4
.L_51:
        /*1174*/ 	.byte	0x04, 0x1e
        /*1176*/ 	.short	(.L_53 - .L_52)
.L_52:
        /*1178*/ 	.word	0x00000000


	//----- nvinfo : EIATTR_CBANK_PARAM_SIZE
	.align		4
.L_53:
        /*117c*/ 	.byte	0x03, 0x19
        /*117e*/ 	.short	0x0800


	//----- nvinfo : EIATTR_PARAM_CBANK
	.align		4
        /*1180*/ 	.byte	0x04, 0x0a
        /*1182*/ 	.short	(.L_55 - .L_54)
	.align		4
.L_54:
        /*1184*/ 	.word	index@(.nv.constant0._ZN7cutlass13device_kernelINS_4gemm6kernel13GemmUniversalIN4cute5tupleIJiiiiEEENS1_10collective13CollectiveMmaINS1_35MainloopSm100TmaUmmaWarpSpecializedILi41ELi2ELi4ENS5_IJNS4_1CILi4EEENSA_ILi1EEESC_EEEEENS5_IJNSA_ILi256EEENSA_ILi64EEENSA_ILi32EEEEEENS_12float_e4m3_tENS5_IJlSC_lEEESJ_SK_NS4_8TiledMMAINS4_8MMA_AtomIJNS4_10MMA_TraitsINS4_25SM100_MMA_F8F6F4_2x1SM_SSEJSJ_SJ_fSF_SG_NS4_17integral_constantINS4_4UMMA5MajorELSR_0EEESS_NSP_INSQ_7ScaleInELST_0EEESU_EEEEEENS4_6LayoutINS5_IJSC_SC_SC_EEENS5_IJNSA_ILi0EEESZ_SZ_EEEEENS5_IJNS4_10UnderscoreES12_S12_EEEEENS4_18SM100_TMA_2SM_LOADENS4_14ComposedLayoutINS4_7SwizzleILi1ELi4ELi3EEENS4_18smem_ptr_flag_bitsILi8EEENSX_INS5_IJNSA_ILi8EEESH_EEENS5_IJSH_SC_EEEEEEEvNS4_8identityENS4_28SM100_TMA_2SM_LOAD_MULTICASTES1F_vS1G_EENS_8epilogue10collective18CollectiveEpilogueINS1J_23Sm100TmaWarpSpecializedILi1ELi1ELi64ELb0ELb0EEEJNS5_IJNSA_ILi128EEESG_SH_EEENS5_IJNSX_IS1O_SC_EENSX_ISG_SC_EEEEESJ_SK_SJ_SK_NS1J_6fusion15FusionCallbacksIS1N_NS1T_17LinearCombinationISJ_fSJ_fLNS_15FloatRoundStyleE2EEES1P_S1S_JEEENS4_5SM1004TMEM4LOAD26SM100_TMEM_LOAD_32dp32b64xENS4_13SM90_TMA_LOADENS16_INS17_ILi2ELi4ELi3EEES1A_NSX_INS5_IJS1B_SG_EEENS5_IJSG_SC_EEEEEEENS4_39AutoVectorizingCopyWithAssumedAlignmentILi128EEENS4_14SM90_TMA_STOREES28_S2A_S2A_EEEvvEEEEvNT_6ParamsE)
        /*1188*/ 	.short	0x0380
        /*118a*/ 	.short	0x0800


	//----- nvinfo : EIATTR_SW_WAR
	.align		4
.L_55:
        /*118c*/ 	.byte	0x04, 0x36
        /*118e*/ 	.short	(.L_57 - .L_56)
.L_56:
        /*1190*/ 	.word	0x00000008
.L_57:


//--------------------- .nv.callgraph             --------------------------
	.section	.nv.callgraph,"",@"SHT_CUDA_CALLGRAPH"
	.align	4
	.sectionentsize	8
	.align		4
        /*0000*/ 	.word	0x00000000
	.align		4
        /*0004*/ 	.word	0xffffffff
	.align		4
        /*0008*/ 	.word	index@(_ZN7cutlass13device_kernelINS_4gemm6kernel13GemmUniversalIN4cute5tupleIJiiiiEEENS1_10collective13CollectiveMmaINS1_35MainloopSm100TmaUmmaWarpSpecializedILi41ELi2ELi4ENS5_IJNS4_1CILi4EEENSA_ILi1EEESC_EEEEENS5_IJNSA_ILi256EEENSA_ILi64EEENSA_ILi32EEEEEENS_12float_e4m3_tENS5_IJlSC_lEEESJ_SK_NS4_8TiledMMAINS4_8MMA_AtomIJNS4_10MMA_TraitsINS4_25SM100_MMA_F8F6F4_2x1SM_SSEJSJ_SJ_fSF_SG_NS4_17integral_constantINS4_4UMMA5MajorELSR_0EEESS_NSP_INSQ_7ScaleInELST_0EEESU_EEEEEENS4_6LayoutINS5_IJSC_SC_SC_EEENS5_IJNSA_ILi0EEESZ_SZ_EEEEENS5_IJNS4_10UnderscoreES12_S12_EEEEENS4_18SM100_TMA_2SM_LOADENS4_14ComposedLayoutINS4_7SwizzleILi1ELi4ELi3EEENS4_18smem_ptr_flag_bitsILi8EEENSX_INS5_IJNSA_ILi8EEESH_EEENS5_IJSH_SC_EEEEEEEvNS4_8identityENS4_28SM100_TMA_2SM_LOAD_MULTICASTES1F_vS1G_EENS_8epilogue10collective18CollectiveEpilogueINS1J_23Sm100TmaWarpSpecializedILi1ELi1ELi64ELb0ELb0EEEJNS5_IJNSA_ILi128EEESG_SH_EEENS5_IJNSX_IS1O_SC_EENSX_ISG_SC_EEEEESJ_SK_SJ_SK_NS1J_6fusion15FusionCallbacksIS1N_NS1T_17LinearCombinationISJ_fSJ_fLNS_15FloatRoundStyleE2EEES1P_S1S_JEEENS4_5SM1004TMEM4LOAD26SM100_TMEM_LOAD_32dp32b64xENS4_13SM90_TMA_LOADENS16_INS17_ILi2ELi4ELi3EEES1A_NSX_INS5_IJS1B_SG_EEENS5_IJSG_SC_EEEEEEENS4_39AutoVectorizingCopyWithAssumedAlignmentILi128EEENS4_14SM90_TMA_STOREES28_S2A_S2A_EEEvvEEEEvNT_6ParamsE)
	.align		4
        /*000c*/ 	.word	index@(__assertfail)
	.align		4
        /*0010*/ 	.word	0x00000000
	.align		4
        /*0014*/ 	.word	0xfffffffe
	.align		4
        /*0018*/ 	.word	0x00000000
	.align		4
        /*001c*/ 	.word	0xfffffffd
	.align		4
        /*0020*/ 	.word	0x00000000
	.align		4
        /*0024*/ 	.word	0xfffffffc


//--------------------- .nv.constant4             --------------------------
	.section	.nv.constant4,"a",@progbits
	.align	8
	.align		8
.nv.constant4:
        /*0000*/ 	.dword	__assertfail
	.align		8
        /*0008*/ 	.dword	__unnamed_1
	.align		8
        /*0010*/ 	.dword	__unnamed_2
	.align		8
        /*0018*/ 	.dword	_ZN40_INTERNAL_aef6ad7e_4_k_cu_a236a04b_328664cuda3std3__45__cpo5beginE
	.align		8
        /*0020*/ 	.dword	_ZN40_INTERNAL_aef6ad7e_4_k_cu_a236a04b_328664cuda3std3__45__cpo3endE
	.align		8
        /*0028*/ 	.dword	_ZN40_INTERNAL_aef6ad7e_4_k_cu_a236a04b_328664cuda3std3__45__cpo6cbeginE
	.align		8
        /*0030*/ 	.dword	_ZN40_INTERNAL_aef6ad7e_4_k_cu_a236a04b_328664cuda3std3__45__cpo4cendE
	.align		8
        /*0038*/ 	.dword	_ZN40_INTERNAL_aef6ad7e_4_k_cu_a236a04b_328664cuda3std3__442_GLOBAL__N__aef6ad7e_4_k_cu_a236a04b_328666ignoreE
	.align		8
        /*0040*/ 	.dword	_ZN40_INTERNAL_aef6ad7e_4_k_cu_a236a04b_328664cuda3std3__419piecewise_constructE
	.align		8
        /*0048*/ 	.dword	_ZN40_INTERNAL_aef6ad7e_4_k_cu_a236a04b_328664cuda3std3__48in_placeE
	.align		8
        /*0050*/ 	.dword	_ZN40_INTERNAL_aef6ad7e_4_k_cu_a236a04b_328664cuda3std6ranges3__45__cpo4swapE
	.align		8
        /*0058*/ 	.dword	_ZN40_INTERNAL_aef6ad7e_4_k_cu_a236a04b_328664cuda3std6ranges3__45__cpo9iter_moveE
	.align		8
        /*0060*/ 	.dword	_ZN40_INTERNAL_aef6ad7e_4_k_cu_a236a04b_328664cute7productE
	.align		8
        /*0068*/ 	.dword	_ZN40_INTERNAL_aef6ad7e_4_k_cu_a236a04b_328664cute1_E
	.align		8
        /*0070*/ 	.dword	$str$25
	.align		8
        /*0078*/ 	.dword	$str$26
	.align		8
        /*0080*/ 	.dword	$str$27
	.align		8
        /*0088*/ 	.dword	$str$28


//--------------------- .text._ZN7cutlass13device_kernelINS_4gemm6kernel13GemmUniversalIN4cute5tupleIJiiiiEEENS1_10collective13CollectiveMmaINS1_35MainloopSm100TmaUmmaWarpSpecializedILi41ELi2ELi4ENS5_IJNS4_1CILi4EEENSA_ILi1EEESC_EEEEENS5_IJNSA_ILi256EEENSA_ILi64EEENSA_ILi32EEEEEENS_12float_e4m3_tENS5_IJlSC_lEEESJ_SK_NS4_8TiledMMAINS4_8MMA_AtomIJNS4_10MMA_TraitsINS4_25SM100_MMA_F8F6F4_2x1SM_SSEJSJ_SJ_fSF_SG_NS4_17integral_constantINS4_4UMMA5MajorELSR_0EEESS_NSP_INSQ_7ScaleInELST_0EEESU_EEEEEENS4_6LayoutINS5_IJSC_SC_SC_EEENS5_IJNSA_ILi0EEESZ_SZ_EEEEENS5_IJNS4_10UnderscoreES12_S12_EEEEENS4_18SM100_TMA_2SM_LOADENS4_14ComposedLayoutINS4_7SwizzleILi1ELi4ELi3EEENS4_18smem_ptr_flag_bitsILi8EEENSX_INS5_IJNSA_ILi8EEESH_EEENS5_IJSH_SC_EEEEEEEvNS4_8identityENS4_28SM100_TMA_2SM_LOAD_MULTICASTES1F_vS1G_EENS_8epilogue10collective18CollectiveEpilogueINS1J_23Sm100TmaWarpSpecializedILi1ELi1ELi64ELb0ELb0EEEJNS5_IJNSA_ILi128EEESG_SH_EEENS5_IJNSX_IS1O_SC_EENSX_ISG_SC_EEEEESJ_SK_SJ_SK_NS1J_6fusion15FusionCallbacksIS1N_NS1T_17LinearCombinationISJ_fSJ_fLNS_15FloatRoundStyleE2EEES1P_S1S_JEEENS4_5SM1004TMEM4LOAD26SM100_TMEM_LOAD_32dp32b64xENS4_13SM90_TMA_LOADENS16_INS17_ILi2ELi4ELi3EEES1A_NSX_INS5_IJS1B_SG_EEENS5_IJSG_SC_EEEEEEENS4_39AutoVectorizingCopyWithAssumedAlignmentILi128EEENS4_14SM90_TMA_STOREES28_S2A_S2A_EEEvvEEEEvNT_6ParamsE --------------------------
	.section	.text._ZN7cutlass13device_kernelINS_4gemm6kernel13GemmUniversalIN4cute5tupleIJiiiiEEENS1_10collective13CollectiveMmaINS1_35MainloopSm100TmaUmmaWarpSpecializedILi41ELi2ELi4ENS5_IJNS4_1CILi4EEENSA_ILi1EEESC_EEEEENS5_IJNSA_ILi256EEENSA_ILi64EEENSA_ILi32EEEEEENS_12float_e4m3_tENS5_IJlSC_lEEESJ_SK_NS4_8TiledMMAINS4_8MMA_AtomIJNS4_10MMA_TraitsINS4_25SM100_MMA_F8F6F4_2x1SM_SSEJSJ_SJ_fSF_SG_NS4_17integral_constantINS4_4UMMA5MajorELSR_0EEESS_NSP_INSQ_7ScaleInELST_0EEESU_EEEEEENS4_6LayoutINS5_IJSC_SC_SC_EEENS5_IJNSA_ILi0EEESZ_SZ_EEEEENS5_IJNS4_10UnderscoreES12_S12_EEEEENS4_18SM100_TMA_2SM_LOADENS4_14ComposedLayoutINS4_7SwizzleILi1ELi4ELi3EEENS4_18smem_ptr_flag_bitsILi8EEENSX_INS5_IJNSA_ILi8EEESH_EEENS5_IJSH_SC_EEEEEEEvNS4_8identityENS4_28SM100_TMA_2SM_LOAD_MULTICASTES1F_vS1G_EENS_8epilogue10collective18CollectiveEpilogueINS1J_23Sm100TmaWarpSpecializedILi1ELi1ELi64ELb0ELb0EEEJNS5_IJNSA_ILi128EEESG_SH_EEENS5_IJNSX_IS1O_SC_EENSX_ISG_SC_EEEEESJ_SK_SJ_SK_NS1J_6fusion15FusionCallbacksIS1N_NS1T_17LinearCombinationISJ_fSJ_fLNS_15FloatRoundStyleE2EEES1P_S1S_JEEENS4_5SM1004TMEM4LOAD26SM100_TMEM_LOAD_32dp32b64xENS4_13SM90_TMA_LOADENS16_INS17_ILi2ELi4ELi3EEES1A_NSX_INS5_IJS1B_SG_EEENS5_IJSG_SC_EEEEEEENS4_39AutoVectorizingCopyWithAssumedAlignmentILi128EEENS4_14SM90_TMA_STOREES28_S2A_S2A_EEEvvEEEEvNT_6ParamsE,"ax",@progbits
	.align	128
.text._ZN7cutlass13device_kernelINS_4gemm6kernel13GemmUniversalIN4cute5tupleIJiiiiEEENS1_10collective13CollectiveMmaINS1_35MainloopSm100TmaUmmaWarpSpecializedILi41ELi2ELi4ENS5_IJNS4_1CILi4EEENSA_ILi1EEESC_EEEEENS5_IJNSA_ILi256EEENSA_ILi64EEENSA_ILi32EEEEEENS_12float_e4m3_tENS5_IJlSC_lEEESJ_SK_NS4_8TiledMMAINS4_8MMA_AtomIJNS4_10MMA_TraitsINS4_25SM100_MMA_F8F6F4_2x1SM_SSEJSJ_SJ_fSF_SG_NS4_17integral_constantINS4_4UMMA5MajorELSR_0EEESS_NSP_INSQ_7ScaleInELST_0EEESU_EEEEEENS4_6LayoutINS5_IJSC_SC_SC_EEENS5_IJNSA_ILi0EEESZ_SZ_EEEEENS5_IJNS4_10UnderscoreES12_S12_EEEEENS4_18SM100_TMA_2SM_LOADENS4_14ComposedLayoutINS4_7SwizzleILi1ELi4ELi3EEENS4_18smem_ptr_flag_bitsILi8EEENSX_INS5_IJNSA_ILi8EEESH_EEENS5_IJSH_SC_EEEEEEEvNS4_8identityENS4_28SM100_TMA_2SM_LOAD_MULTICASTES1F_vS1G_EENS_8epilogue10collective18CollectiveEpilogueINS1J_23Sm100TmaWarpSpecializedILi1ELi1ELi64ELb0ELb0EEEJNS5_IJNSA_ILi128EEESG_SH_EEENS5_IJNSX_IS1O_SC_EENSX_ISG_SC_EEEEESJ_SK_SJ_SK_NS1J_6fusion15FusionCallbacksIS1N_NS1T_17LinearCombinationISJ_fSJ_fLNS_15FloatRoundStyleE2EEES1P_S1S_JEEENS4_5SM1004TMEM4LOAD26SM100_TMEM_LOAD_32dp32b64xENS4_13SM90_TMA_LOADENS16_INS17_ILi2ELi4ELi3EEES1A_NSX_INS5_IJS1B_SG_EEENS5_IJSG_SC_EEEEEEENS4_39AutoVectorizingCopyWithAssumedAlignmentILi128EEENS4_14SM90_TMA_STOREES28_S2A_S2A_EEEvvEEEEvNT_6ParamsE:
        .type           _ZN7cutlass13device_kernelINS_4gemm6kernel13GemmUniversalIN4cute5tupleIJiiiiEEENS1_10collective13CollectiveMmaINS1_35MainloopSm100TmaUmmaWarpSpecializedILi41ELi2ELi4ENS5_IJNS4_1CILi4EEENSA_ILi1EEESC_EEEEENS5_IJNSA_ILi256EEENSA_ILi64EEENSA_ILi32EEEEEENS_12float_e4m3_tENS5_IJlSC_lEEESJ_SK_NS4_8TiledMMAINS4_8MMA_AtomIJNS4_10MMA_TraitsINS4_25SM100_MMA_F8F6F4_2x1SM_SSEJSJ_SJ_fSF_SG_NS4_17integral_constantINS4_4UMMA5MajorELSR_0EEESS_NSP_INSQ_7ScaleInELST_0EEESU_EEEEEENS4_6LayoutINS5_IJSC_SC_SC_EEENS5_IJNSA_ILi0EEESZ_SZ_EEEEENS5_IJNS4_10UnderscoreES12_S12_EEEEENS4_18SM100_TMA_2SM_LOADENS4_14ComposedLayoutINS4_7SwizzleILi1ELi4ELi3EEENS4_18smem_ptr_flag_bitsILi8EEENSX_INS5_IJNSA_ILi8EEESH_EEENS5_IJSH_SC_EEEEEEEvNS4_8identityENS4_28SM100_TMA_2SM_LOAD_MULTICASTES1F_vS1G_EENS_8epilogue10collective18CollectiveEpilogueINS1J_23Sm100TmaWarpSpecializedILi1ELi1ELi64ELb0ELb0EEEJNS5_IJNSA_ILi128EEESG_SH_EEENS5_IJNSX_IS1O_SC_EENSX_ISG_SC_EEEEESJ_SK_SJ_SK_NS1J_6fusion15FusionCallbacksIS1N_NS1T_17LinearCombinationISJ_fSJ_fLNS_15FloatRoundStyleE2EEES1P_S1S_JEEENS4_5SM1004TMEM4LOAD26SM100_TMEM_LOAD_32dp32b64xENS4_13SM90_TMA_LOADENS16_INS17_ILi2ELi4ELi3EEES1A_NSX_INS5_IJS1B_SG_EEENS5_IJSG_SC_EEEEEEENS4_39AutoVectorizingCopyWithAssumedAlignmentILi128EEENS4_14SM90_TMA_STOREES28_S2A_S2A_EEEvvEEEEvNT_6ParamsE,@function
        .size           _ZN7cutlass13device_kernelINS_4gemm6kernel13GemmUniversalIN4cute5tupleIJiiiiEEENS1_10collective13CollectiveMmaINS1_35MainloopSm100TmaUmmaWarpSpecializedILi41ELi2ELi4ENS5_IJNS4_1CILi4EEENSA_ILi1EEESC_EEEEENS5_IJNSA_ILi256EEENSA_ILi64EEENSA_ILi32EEEEEENS_12float_e4m3_tENS5_IJlSC_lEEESJ_SK_NS4_8TiledMMAINS4_8MMA_AtomIJNS4_10MMA_TraitsINS4_25SM100_MMA_F8F6F4_2x1SM_SSEJSJ_SJ_fSF_SG_NS4_17integral_constantINS4_4UMMA5MajorELSR_0EEESS_NSP_INSQ_7ScaleInELST_0EEESU_EEEEEENS4_6LayoutINS5_IJSC_SC_SC_EEENS5_IJNSA_ILi0EEESZ_SZ_EEEEENS5_IJNS4_10UnderscoreES12_S12_EEEEENS4_18SM100_TMA_2SM_LOADENS4_14ComposedLayoutINS4_7SwizzleILi1ELi4ELi3EEENS4_18smem_ptr_flag_bitsILi8EEENSX_INS5_IJNSA_ILi8EEESH_EEENS5_IJSH_SC_EEEEEEEvNS4_8identityENS4_28SM100_TMA_2SM_LOAD_MULTICASTES1F_vS1G_EENS_8epilogue10collective18CollectiveEpilogueINS1J_23Sm100TmaWarpSpecializedILi1ELi1ELi64ELb0ELb0EEEJNS5_IJNSA_ILi128EEESG_SH_EEENS5_IJNSX_IS1O_SC_EENSX_ISG_SC_EEEEESJ_SK_SJ_SK_NS1J_6fusion15FusionCallbacksIS1N_NS1T_17LinearCombinationISJ_fSJ_fLNS_15FloatRoundStyleE2EEES1P_S1S_JEEENS4_5SM1004TMEM4LOAD26SM100_TMEM_LOAD_32dp32b64xENS4_13SM90_TMA_LOADENS16_INS17_ILi2ELi4ELi3EEES1A_NSX_INS5_IJS1B_SG_EEENS5_IJSG_SC_EEEEEEENS4_39AutoVectorizingCopyWithAssumedAlignmentILi128EEENS4_14SM90_TMA_STOREES28_S2A_S2A_EEEvvEEEEvNT_6ParamsE,(.L_x_261 - _ZN7cutlass13device_kernelINS_4gemm6kernel13GemmUniversalIN4cute5tupleIJiiiiEEENS1_10collective13CollectiveMmaINS1_35MainloopSm100TmaUmmaWarpSpecializedILi41ELi2ELi4ENS5_IJNS4_1CILi4EEENSA_ILi1EEESC_EEEEENS5_IJNSA_ILi256EEENSA_ILi64EEENSA_ILi32EEEEEENS_12float_e4m3_tENS5_IJlSC_lEEESJ_SK_NS4_8TiledMMAINS4_8MMA_AtomIJNS4_10MMA_TraitsINS4_25SM100_MMA_F8F6F4_2x1SM_SSEJSJ_SJ_fSF_SG_NS4_17integral_constantINS4_4UMMA5MajorELSR_0EEESS_NSP_INSQ_7ScaleInELST_0EEESU_EEEEEENS4_6LayoutINS5_IJSC_SC_SC_EEENS5_IJNSA_ILi0EEESZ_SZ_EEEEENS5_IJNS4_10UnderscoreES12_S12_EEEEENS4_18SM100_TMA_2SM_LOADENS4_14ComposedLayoutINS4_7SwizzleILi1ELi4ELi3EEENS4_18smem_ptr_flag_bitsILi8EEENSX_INS5_IJNSA_ILi8EEESH_EEENS5_IJSH_SC_EEEEEEEvNS4_8identityENS4_28SM100_TMA_2SM_LOAD_MULTICASTES1F_vS1G_EENS_8epilogue10collective18CollectiveEpilogueINS1J_23Sm100TmaWarpSpecializedILi1ELi1ELi64ELb0ELb0EEEJNS5_IJNSA_ILi128EEESG_SH_EEENS5_IJNSX_IS1O_SC_EENSX_ISG_SC_EEEEESJ_SK_SJ_SK_NS1J_6fusion15FusionCallbacksIS1N_NS1T_17LinearCombinationISJ_fSJ_fLNS_15FloatRoundStyleE2EEES1P_S1S_JEEENS4_5SM1004TMEM4LOAD26SM100_TMEM_LOAD_32dp32b64xENS4_13SM90_TMA_LOADENS16_INS17_ILi2ELi4ELi3EEES1A_NSX_INS5_IJS1B_SG_EEENS5_IJSG_SC_EEEEEEENS4_39AutoVectorizingCopyWithAssumedAlignmentILi128EEENS4_14SM90_TMA_STOREES28_S2A_S2A_EEEvvEEEEvNT_6ParamsE)
        .other          _ZN7cutlass13device_kernelINS_4gemm6kernel13GemmUniversalIN4cute5tupleIJiiiiEEENS1_10collective13CollectiveMmaINS1_35MainloopSm100TmaUmmaWarpSpecializedILi41ELi2ELi4ENS5_IJNS4_1CILi4EEENSA_ILi1EEESC_EEEEENS5_IJNSA_ILi256EEENSA_ILi64EEENSA_ILi32EEEEEENS_12float_e4m3_tENS5_IJlSC_lEEESJ_SK_NS4_8TiledMMAINS4_8MMA_AtomIJNS4_10MMA_TraitsINS4_25SM100_MMA_F8F6F4_2x1SM_SSEJSJ_SJ_fSF_SG_NS4_17integral_constantINS4_4UMMA5MajorELSR_0EEESS_NSP_INSQ_7ScaleInELST_0EEESU_EEEEEENS4_6LayoutINS5_IJSC_SC_SC_EEENS5_IJNSA_ILi0EEESZ_SZ_EEEEENS5_IJNS4_10UnderscoreES12_S12_EEEEENS4_18SM100_TMA_2SM_LOADENS4_14ComposedLayoutINS4_7SwizzleILi1ELi4ELi3EEENS4_18smem_ptr_flag_bitsILi8EEENSX_INS5_IJNSA_ILi8EEESH_EEENS5_IJSH_SC_EEEEEEEvNS4_8identityENS4_28SM100_TMA_2SM_LOAD_MULTICASTES1F_vS1G_EENS_8epilogue10collective18CollectiveEpilogueINS1J_23Sm100TmaWarpSpecializedILi1ELi1ELi64ELb0ELb0EEEJNS5_IJNSA_ILi128EEESG_SH_EEENS5_IJNSX_IS1O_SC_EENSX_ISG_SC_EEEEESJ_SK_SJ_SK_NS1J_6fusion15FusionCallbacksIS1N_NS1T_17LinearCombinationISJ_fSJ_fLNS_15FloatRoundStyleE2EEES1P_S1S_JEEENS4_5SM1004TMEM4LOAD26SM100_TMEM_LOAD_32dp32b64xENS4_13SM90_TMA_LOADENS16_INS17_ILi2ELi4ELi3EEES1A_NSX_INS5_IJS1B_SG_EEENS5_IJSG_SC_EEEEEEENS4_39AutoVectorizingCopyWithAssumedAlignmentILi128EEENS4_14SM90_TMA_STOREES28_S2A_S2A_EEEvvEEEEvNT_6ParamsE,@"STO_CUDA_ENTRY STV_DEFAULT"
_ZN7cutlass13device_kernelINS_4gemm6kernel13GemmUniversalIN4cute5tupleIJiiiiEEENS1_10collective13CollectiveMmaINS1_35MainloopSm100TmaUmmaWarpSpecializedILi41ELi2ELi4ENS5_IJNS4_1CILi4EEENSA_ILi1EEESC_EEEEENS5_IJNSA_ILi256EEENSA_ILi64EEENSA_ILi32EEEEEENS_12float_e4m3_tENS5_IJlSC_lEEESJ_SK_NS4_8TiledMMAINS4_8MMA_AtomIJNS4_10MMA_TraitsINS4_25SM100_MMA_F8F6F4_2x1SM_SSEJSJ_SJ_fSF_SG_NS4_17integral_constantINS4_4UMMA5MajorELSR_0EEESS_NSP_INSQ_7ScaleInELST_0EEESU_EEEEEENS4_6LayoutINS5_IJSC_SC_SC_EEENS5_IJNSA_ILi0EEESZ_SZ_EEEEENS5_IJNS4_10UnderscoreES12_S12_EEEEENS4_18SM100_TMA_2SM_LOADENS4_14ComposedLayoutINS4_7SwizzleILi1ELi4ELi3EEENS4_18smem_ptr_flag_bitsILi8EEENSX_INS5_IJNSA_ILi8EEESH_EEENS5_IJSH_SC_EEEEEEEvNS4_8identityENS4_28SM100_TMA_2SM_LOAD_MULTICASTES1F_vS1G_EENS_8epilogue10collective18CollectiveEpilogueINS1J_23Sm100TmaWarpSpecializedILi1ELi1ELi64ELb0ELb0EEEJNS5_IJNSA_ILi128EEESG_SH_EEENS5_IJNSX_IS1O_SC_EENSX_ISG_SC_EEEEESJ_SK_SJ_SK_NS1J_6fusion15FusionCallbacksIS1N_NS1T_17LinearCombinationISJ_fSJ_fLNS_15FloatRoundStyleE2EEES1P_S1S_JEEENS4_5SM1004TMEM4LOAD26SM100_TMEM_LOAD_32dp32b64xENS4_13SM90_TMA_LOADENS16_INS17_ILi2ELi4ELi3EEES1A_NSX_INS5_IJS1B_SG_EEENS5_IJSG_SC_EEEEEEENS4_39AutoVectorizingCopyWithAssumedAlignmentILi128EEENS4_14SM90_TMA_STOREES28_S2A_S2A_EEEvvEEEEvNT_6ParamsE:
[----:B------:R-:W1:Y:S01]  /*0000*/  LDC R1, c[0x0][0x37c] ;  /* 0x0000df00ff017b82 */ /* 0x000e620000000800 */
[----:B------:R-:W2:Y:S01]  /*0010*/  S2R R131, SR_TID.X ;  /* 0x0000000000837919 */ /* 0x000ea20000002100 */
[----:B------:R-:W3:Y:S06]  /*0020*/  LDCU.64 UR8, c[0x0][0x890] ;  /* 0x00011200ff0877ac */ /* 0x000eec0008000a00 */
[----:B------:R-:W4:Y:S01]  /*0030*/  S2UR UR4, SR_CgaCtaId ;  /* 0x00000000000479c3 */ /* 0x000f220000008800 */
[----:B------:R-:W-:Y:S02]  /*0040*/  PRMT R141, RZ, 0x7610, R141 ;  /* 0x00007610ff8d7816 */ /* 0x000fe4000000008d */
[----:B------:R-:W-:Y:S01]  /*0050*/  ELECT P1, URZ, PT ;  /* 0x0000000000ff782f */ /* 0x000fe20003820000 */
[----:B---3--:R-:W-:-:S04]  /*0060*/  UISETP.NE.U32.AND UP0, UPT, UR8, URZ, UPT ;  /* 0x000000ff0800728c */ /* 0x008fc8000bf05070 */
[----:B------:R-:W-:Y:S02]  /*0070*/  UISETP.NE.AND.EX UP0, UPT, UR9, URZ, UPT, UP0 ;  /* 0x000000ff0900728c */ /* 0x000fe4000bf05300 */
[----:B----4-:R-:W-:Y:S02]  /*0080*/  ULOP3.LUT UR27, UR4, 0x1, URZ, 0xc0, !UPT ;  /* 0x00000001041b7892 */ /* 0x010fe4000f8ec0ff */
[----:B------:R-:W-:Y:S01]  /*0090*/  ULOP3.LUT UR29, UR4, 0x1, URZ, 0x3c, !UPT ;  /* 0x00000001041d7892 */ /* 0x000fe2000f8e3cff */
[----:B--2---:R-:W-:-:S05]  /*00a0*/  SHF.R.U32.HI R142, RZ, 0x5, R131 ;  /* 0x00000005ff8e7819 */ /* 0x004fca0000011683 */
[----:B------:R-:W2:Y:S02]  /*00b0*/  SHFL.IDX PT, R0, R142, RZ, 0x1f ;  /* 0x00001fff8e007589 */ /* 0x000ea400000e0000 */
[----:B--2---:R-:W-:Y:S01]  /*00c0*/  R2UR UR13, R0 ;  /* 0x00000000000d72ca */ /* 0x004fe200000e0000 */
[----:B-1----:R-:W-:-:S14]  /*00d0*/  BRA.U UP0, `(.L_x_0) ;  /* 0x0000000100307547 */ /* 0x002fdc000b800000 */
[----:B------:R-:W1:Y:S02]  /*00e0*/  LDCU.64 UR4, c[0x0][0x888] ;  /* 0x00011100ff0477ac */ /* 0x000e640008000a00 */
[----:B-1----:R-:W-:-:S04]  /*00f0*/  UISETP.NE.U32.AND UP0, UPT, UR4, URZ, UPT ;  /* 0x000000ff0400728c */ /* 0x002fc8000bf05070 */
[----:B------:R-:W-:-:S09]  /*0100*/  UISETP.NE.AND.EX UP0, UPT, UR5, URZ, UPT, UP0 ;  /* 0x000000ff0500728c */ /* 0x000fd2000bf05300 */
[----:B------:R-:W-:Y:S05]  /*0110*/  BRA.U !UP0, `(.L_x_1) ;  /* 0x0000000108147547 */ /* 0x000fea000b800000 */
[----:B------:R-:W1:Y:S01]  /*0120*/  LDC.64 R2, c[0x0][0x888] ;  /* 0x00022200ff027b82 */ /* 0x000e620000000a00 */
[----:B------:R-:W1:Y:S02]  /*0130*/  LDCU.64 UR4, c[0x0][0x358] ;  /* 0x00006b00ff0477ac */ /* 0x000e640008000a00 */
[----:B-1----:R1:W5:Y:S01]  /*0140*/  LDG.E R71, desc[UR4][R2.64] ;  /* 0x0000000402477981 */ /* 0x002362000c1e1900 */
[----:B------:R-:W-:Y:S01]  /*0150*/  HFMA2 R141, -RZ, RZ, 0, 5.9604644775390625e-08 ;  /* 0x00000001ff8d7431 */ /* 0x000fe200000001ff */
[----:B------:R-:W-:Y:S05]  /*0160*/  BRA `(.L_x_0) ;  /* 0x00000000000c7947 */ /* 0x000fea0003800000 */
.L_x_1:
[----:B------:R-:W1:Y:S01]  /*0170*/  LDCU UR4, c[0x0][0x880] ;  /* 0x00011000ff0477ac */ /* 0x000e620008000800 */
[----:B------:R-:W-:Y:S01]  /*0180*/  HFMA2 R141, -RZ, RZ, 0, 5.9604644775390625e-08 ;  /* 0x00000001ff8d7431 */ /* 0x000fe200000001ff */
[----:B-1----:R-:W-:-:S07]  /*0190*/  MOV R71, UR4 ;  /* 0x0000000400477c02 */ /* 0x002fce0008000f00 */
.L_x_0:
[----:B------:R-:W2:Y:S02]  /*01a0*/  LDCU.64 UR4, c[0x0][0x8b0] ;  /* 0x00011600ff0477ac */ /* 0x000ea40008000a00 */
[----:B--2---:R-:W-:-:S04]  /*01b0*/  UISETP.NE.U32.AND UP0, UPT, UR4, URZ, UPT ;  /* 0x000000ff0400728c */ /* 0x004fc8000bf05070 */
[----:B------:R-:W-:-:S09]  /*01c0*/  UISETP.NE.AND.EX UP0, UPT, UR5, URZ, UPT, UP0 ;  /* 0x000000ff0500728c */ /* 0x000fd2000bf05300 */
[----:B------:R-:W-:Y:S05]  /*01d0*/  BRA.U UP0, `(.L_x_2) ;  /* 0x0000000100287547 */ /* 0x000fea000b800000 */
[----:B------:R-:W2:Y:S02]  /*01e0*/  LDCU.64 UR4, c[0x0][0x8a8] ;  /* 0x00011500ff0477ac */ /* 0x000ea40008000a00 */
[----:B--2---:R-:W-:-:S04]  /*01f0*/  UISETP.NE.U32.AND UP0, UPT, UR4, URZ, UPT ;  /* 0x000000ff0400728c */ /* 0x004fc8000bf05070 */
[----:B------:R-:W-:-:S09]  /*0200*/  UISETP.NE.AND.EX UP0, UPT, UR5, URZ, UPT, UP0 ;  /* 0x000000ff0500728c */ /* 0x000fd2000bf05300 */
[----:B------:R-:W-:Y:S05]  /*0210*/  BRA.U !UP0, `(.L_x_3) ;  /* 0x0000000108107547 */ /* 0x000fea000b800000 */
[----:B-1----:R-:W1:Y:S01]  /*0220*/  LDC.64 R2, c[0x0][0x8a8] ;  /* 0x00022a00ff027b82 */ /* 0x002e620000000a00 */
[----:B------:R-:W1:Y:S02]  /*0230*/  LDCU.64 UR4, c[0x0][0x358] ;  /* 0x00006b00ff0477ac */ /* 0x000e640008000a00 */
[----:B-1----:R2:W5:Y:S01]  /*0240*/  LDG.E R70, desc[UR4][R2.64] ;  /* 0x0000000402467981 */ /* 0x002562000c1e1900 */
[----:B------:R-:W-:Y:S05]  /*0250*/  BRA `(.L_x_2) ;  /* 0x0000000000087947 */ /* 0x000fea0003800000 */
.L_x_3:
[----:B------:R-:W2:Y:S02]  /*0260*/  LDCU UR4, c[0x0][0x8a0] ;  /* 0x00011400ff0477ac */ /* 0x000ea40008000800 */
[----:B--2---:R-:W-:Y:S02]  /*0270*/  MOV R70, UR4 ;  /* 0x0000000400467c02 */ /* 0x004fe40008000f00 */
.L_x_2:
[----:B------:R-:W-:Y:S01]  /*0280*/  IMAD.U32 R0, RZ, RZ, UR13 ;  /* 0x0000000dff007e24 */ /* 0x000fe2000f8e00ff */
[----:B------:R-:W-:Y:S04]  /*0290*/  BSSY.RECONVERGENT B0, `(.L_x_4) ;  /* 0x000000c000007945 */ /* 0x000fe80003800200 */
[C---:B------:R-:W-:Y:S02]  /*02a0*/  ISETP.NE.OR P2, PT, R0.reuse, 0x1, !P1 ;  /* 0x000000010000780c */ /* 0x040fe40004f45670 */
[----:B------:R-:W-:-:S11]  /*02b0*/  ISETP.NE.OR P0, PT, R0, 0x3, !P1 ;  /* 0x000000030000780c */ /* 0x000fd60004f05670 */
[----:B------:R-:W-:Y:S05]  /*02c0*/  @P2 BRA `(.L_x_5) ;  /* 0x0000000000202947 */ /* 0x000fea0003800000 */
[----:B------:R-:W3:Y:S02]  /*02d0*/  LDCU.64 UR4, c[0x0][0x348] ;  /* 0x00006900ff0477ac */ /* 0x000ee40008000a00 */
[----:B---3--:R-:W-:Y:S02]  /*02e0*/  UIADD3 UR6, UP1, UPT, UR4, 0x80, URZ ;  /* 0x0000008004067890 */ /* 0x008fe4000ff3e0ff */
[----:B------:R-:W-:Y:S02]  /*02f0*/  UIADD3 UR4, UP0, UPT, UR4, 0x180, URZ ;  /* 0x0000018004047890 */ /* 0x000fe4000ff1e0ff */
[----:B------:R-:W-:Y:S02]  /*0300*/  UIADD3.X UR7, UPT, UPT, URZ, UR5, URZ, UP1, !UPT ;  /* 0x00000005ff077290 */ /* 0x000fe40008ffe4ff */
[----:B------:R-:W-:-:S07]  /*0310*/  UIADD3.X UR5, UPT, UPT, URZ, UR5, URZ, UP0, !UPT ;  /* 0x00000005ff057290 */ /* 0x000fce00087fe4ff */
[----:B------:R3:W-:Y:S02]  /*0320*/  UTMACCTL.PF [UR6] ;  /* 0x00000000060079b9 */ /* 0x0007e40008040000 */
[----:B------:R3:W-:Y:S02]  /*0330*/  UTMACCTL.PF [UR4] ;  /* 0x00000000040079b9 */ /* 0x0007e40008040000 */
[----:B---3--:R-:W-:Y:S01]  /*0340*/  NOP ;  /* 0x0000000000007918 */ /* 0x008fe20000000000 */
.L_x_5:
[----:B------:R-:W-:Y:S05]  /*0350*/  BSYNC.RECONVERGENT B0 ;  /* 0x0000000000007941 */ /* 0x000fea0003800200 */
.L_x_4:
[----:B------:R-:W-:Y:S04]  /*0360*/  BSSY.RECONVERGENT B0, `(.L_x_6) ;  /* 0x000000a000007945 */ /* 0x000fe80003800200 */
        /* <DEDUP_REMOVED lines=9> */
.L_x_7:
[----:B------:R-:W-:Y:S05]  /*0400*/  BSYNC.RECONVERGENT B0 ;  /* 0x0000000000007941 */ /* 0x000fea0003800200 */
.L_x_6:
[----:B------:R-:W3:Y:S01]  /*0410*/  LDCU.64 UR4, c[0x0][0x888] ;  /* 0x00011100ff0477ac */ /* 0x000ee20008000a00 */
[----:B------:R-:W-:Y:S02]  /*0420*/  UISETP.EQ.U32.AND UP2, UPT, UR8, URZ, UPT ;  /* 0x000000ff0800728c */ /* 0x000fe4000bf42070 */
[----:B------:R-:W-:Y:S02]  /*0430*/  UPLOP3.LUT UP4, UPT, UPT, UPT, UPT, 0x80, 0x8 ;  /* 0x000000000008789c */ /* 0x000fe40003f8f070 */
[----:B---3--:R-:W-:-:S04]  /*0440*/  UISETP.NE.U32.AND UP0, UPT, UR4, URZ, UPT ;  /* 0x000000ff0400728c */ /* 0x008fc8000bf05070 */
[----:B------:R-:W-:-:S04]  /*0450*/  UISETP.NE.AND.EX UP1, UPT, UR5, URZ, UPT, UP0 ;  /* 0x000000ff0500728c */ /* 0x000fc8000bf25300 */
[----:B------:R-:W-:-:S04]  /*0460*/  UISETP.EQ.OR.EX UP3, UPT, UR9, URZ, !UP1, UP2 ;  /* 0x000000ff0900728c */ /* 0x000fc8000cf62720 */
[----:B------:R-:W-:-:S05]  /*0470*/  UP2UR UR60, UPR, URZ, 0x8 ;  /* 0x00000008ff3c7883 */ /* 0x000fca0008000000 */
[----:B------:R-:W-:Y:S07]  /*0480*/  BRA.U !UP3, `(.L_x_8) ;  /* 0x000000010b207547 */ /* 0x000fee000b800000 */
[----:B------:R-:W-:Y:S01]  /*0490*/  UISETP.NE.U32.AND UP2, UPT, UR8, URZ, UPT ;  /* 0x000000ff0800728c */ /* 0x000fe2000bf45070 */
[----:B-----5:R-:W-:Y:S01]  /*04a0*/  FSETP.NEU.AND P0, PT, R71, RZ, PT ;  /* 0x000000ff4700720b */ /* 0x020fe20003f0d000 */
[----:B------:R-:W-:Y:S02]  /*04b0*/  USEL UR4, URZ, 0xffffffff, UP1 ;  /* 0xffffffffff047887 */ /* 0x000fe40008800000 */
[----:B------:R-:W-:-:S10]  /*04c0*/  UISETP.NE.AND.EX UP2, UPT, UR9, URZ, UPT, UP2 ;  /* 0x000000ff0900728c */ /* 0x000fd4000bf45320 */
[----:B------:R-:W-:Y:S01]  /*04d0*/  VOTEU.ANY UP0, P0 ;  /* 0x0000000000ff7886 */ /* 0x000fe20000000100 */
[----:B------:R-:W-:-:S04]  /*04e0*/  @!UP2 USEL UR4, URZ, 0xffffffff, UP0 ;  /* 0xffffffffff04a887 */ /* 0x000fc80008000000 */
[----:B------:R-:W-:-:S04]  /*04f0*/  ULOP3.LUT UR4, UR4, 0x1, URZ, 0xc0, !UPT ;  /* 0x0000000104047892 */ /* 0x000fc8000f8ec0ff */
[----:B------:R-:W-:-:S11]  /*0500*/  UISETP.NE.U32.AND UP4, UPT, UR4, 0x1, UPT ;  /* 0x000000010400788c */ /* 0x000fd6000bf85070 */
.L_x_8:
[----:B------:R-:W3:Y:S01]  /*0510*/  SHFL.IDX PT, R0, R142, RZ, 0x1f ;  /* 0x00001fff8e007589 */ /* 0x000ee200000e0000 */
[----:B------:R-:W-:-:S04]  /*0520*/  UISETP.NE.AND UP0, UPT, UR13, 0x2, UPT ;  /* 0x000000020d00788c */ /* 0x000fc8000bf05270 */
[----:B------:R-:W-:Y:S02]  /*0530*/  UISETP.EQ.AND UP2, UPT, UR27, URZ, !UP0 ;  /* 0x000000ff1b00728c */ /* 0x000fe4000c742270 */
[----:B------:R-:W-:-:S04]  /*0540*/  USEL UR43, URZ, 0x1, UP0 ;  /* 0x00000001ff2b7887 */ /* 0x000fc80008000000 */
[----:B------:R-:W-:Y:S02]  /*0550*/  PLOP3.LUT P3, PT, P1, PT, UP2, 0x80, 0x8 ;  /* 0x000000000008781c */ /* 0x000fe40000f6f028 */
[----:B---3--:R-:W-:-:S13]  /*0560*/  ISETP.NE.AND P0, PT, R0, RZ, PT ;  /* 0x000000ff0000720c */ /* 0x008fda0003f05270 */
[----:B------:R-:W-:Y:S05]  /*0570*/  @P0 BRA `(.L_x_9) ;  /* 0x00000004008c0947 */ /* 0x000fea0003800000 */
[----:B------:R-:W-:Y:S01]  /*0580*/  ELECT P0, URZ, PT ;  /* 0x0000000000ff782f */ /* 0x000fe20003800000 */
[----:B------:R-:W-:-:S12]  /*0590*/  BSSY.RECONVERGENT B0, `(.L_x_9) ;  /* 0x0000061000007945 */ /* 0x000fd80003800200 */
[----:B------:R-:W-:Y:S05]  /*05a0*/  @!P0 BRA `(.L_x_10) ;  /* 0x00000004007c8947 */ /* 0x000fea0003800000 */
[----:B------:R-:W3:Y:S01]  /*05b0*/  S2UR UR5, SR_CgaCtaId ;  /* 0x00000000000579c3 */ /* 0x000ee20000008800 */
[----:B------:R-:W-:Y:S01]  /*05c0*/  UMOV UR4, 0x400 ;  /* 0x0000040000047882 */ /* 0x000fe20000000000 */
[----:B------:R-:W-:Y:S01]  /*05d0*/  UMOV UR8, 0x1 ;  /* 0x0000000100087882 */ /* 0x000fe20000000000 */
[----:B------:R-:W-:Y:S01]  /*05e0*/  UMOV UR6, 0x2 ;  /* 0x0000000200067882 */ /* 0x000fe20000000000 */
[----:B------:R-:W-:-:S04]  /*05f0*/  UIADD3 UR8, UPT, UPT, -UR8, 0x100000, URZ ;  /* 0x0010000008087890 */ /* 0x000fc8000fffe1ff */
[----:B------:R-:W-:Y:S02]  /*0600*/  USHF.L.U32 UR9, UR8, 0xb, URZ ;  /* 0x0000000b08097899 */ /* 0x000fe400080006ff */
[----:B------:R-:W-:Y:S02]  /*0610*/  USHF.L.U32 UR8, UR8, 0x1, URZ ;  /* 0x0000000108087899 */ /* 0x000fe400080006ff */
[----:B------:R-:W-:-:S04]  /*0620*/  UIADD3 UR6, UPT, UPT, -UR6, 0x100000, URZ ;  /* 0x0010000006067890 */ /* 0x000fc8000fffe1ff */
[----:B------:R-:W-:Y:S02]  /*0630*/  USHF.L.U32 UR7, UR6, 0xb, URZ ;  /* 0x0000000b06077899 */ /* 0x000fe400080006ff */
[----:B------:R-:W-:Y:S02]  /*0640*/  USHF.L.U32 UR6, UR6, 0x1, URZ ;  /* 0x0000000106067899 */ /* 0x000fe400080006ff */
[----:B---3--:R-:W-:Y:S01]  /*0650*/  ULEA UR4, UR5, UR4, 0x18 ;  /* 0x0000000405047291 */ /* 0x008fe2000f8ec0ff */
[----:B------:R-:W3:Y:S11]  /*0660*/  FENCE.VIEW.ASYNC.S ;  /* 0x00000000000073c6 */ /* 0x000ef60000000000 */
[----:B---3--:R3:W4:Y:S01]  /*0670*/  SYNCS.EXCH.64 URZ, [UR4], UR8 ;  /* 0x0000000804ff75b2 */ /* 0x0087220008000100 */
[----:B------:R3:W1:Y:S01]  /*0680*/  SYNCS.EXCH.64 URZ, [UR4+0x148], UR6 ;  /* 0x0001480604ff75b2 */ /* 0x0006620008000100 */
        /* <DEDUP_REMOVED lines=79> */
[----:B------:R3:W1:Y:S02]  /*0b80*/  SYNCS.EXCH.64 URZ, [UR4+0x288], UR6 ;  /* 0x0002880604ff75b2 */ /* 0x0006640008000100 */
[----:B---34-:R-:W-:Y:S01]  /*0b90*/  NOP ;  /* 0x0000000000007918 */ /* 0x018fe20000000000 */
.L_x_10:
[----:B------:R-:W-:Y:S05]  /*0ba0*/  BSYNC.RECONVERGENT B0 ;  /* 0x0000000000007941 */ /* 0x000fea0003800200 */
.L_x_9:
[----:B------:R-:W3:Y:S01]  /*0bb0*/  SHFL.IDX PT, R0, R142, RZ, 0x1f ;  /* 0x00001fff8e007589 */ /* 0x000ee200000e0000 */
[----:B------:R-:W-:Y:S01]  /*0bc0*/  NOP ;  /* 0x0000000000007918 */ /* 0x000fe20000000000 */
[----:B---3--:R-:W-:-:S13]  /*0bd0*/  ISETP.NE.AND P0, PT, R0, 0x1, PT ;  /* 0x000000010000780c */ /* 0x008fda0003f05270 */
[----:B------:R-:W-:Y:S05]  /*0be0*/  @P0 BRA `(.L_x_11) ;  /* 0x0000000000400947 */ /* 0x000fea0003800000 */
        /* <DEDUP_REMOVED lines=9> */
[----:B------:R-:W-:Y:S01]  /*0c80*/  USHF.L.U32 UR6, UR6, 0x1, URZ ;  /* 0x0000000106067899 */ /* 0x000fe200080006ff */
[----:B------:R-:W-:Y:S01]  /*0c90*/  ELECT P0, URZ, PT ;  /* 0x0000000000ff782f */ /* 0x000fe20003800000 */
[----:B---3--:R-:W-:Y:S01]  /*0ca0*/  ULEA UR4, UR5, UR4, 0x18 ;  /* 0x0000000405047291 */ /* 0x008fe2000f8ec0ff */
[----:B------:R-:W3:Y:S11]  /*0cb0*/  FENCE.VIEW.ASYNC.S ;  /* 0x00000000000073c6 */ /* 0x000ef60000000000 */
[----:B---3--:R3:W4:Y:S01]  /*0cc0*/  SYNCS.EXCH.64 URZ, [UR4+0x290], UR8 ;  /* 0x0002900804ff75b2 */ /* 0x0087220008000100 */
[----:B------:R3:W1:Y:S01]  /*0cd0*/  SYNCS.EXCH.64 URZ, [UR4+0x298], UR6 ;  /* 0x0002980604ff75b2 */ /* 0x0006620008000100 */
[----:B------:R-:W-:Y:S01]  /*0ce0*/  NOP ;  /* 0x0000000000007918 */ /* 0x000fe20000000000 */
.L_x_11:
[----:B------:R-:W2:Y:S01]  /*0cf0*/  SHFL.IDX PT, R0, R142, RZ, 0x1f ;  /* 0x00001fff8e007589 */ /* 0x000ea200000e0000 */
[----:B------:R-:W-:Y:S01]  /*0d00*/  NOP ;  /* 0x0000000000007918 */ /* 0x000fe20000000000 */
[----:B--2---:R-:W-:-:S13]  /*0d10*/  ISETP.NE.AND P0, PT, R0, 0x3, PT ;  /* 0x000000030000780c */ /* 0x004fda0003f05270 */
[----:B------:R-:W-:Y:S05]  /*0d20*/  @P0 BRA `(.L_x_12) ;  /* 0x0000000000300947 */ /* 0x000fea0003800000 */
[----:B------:R-:W2:Y:S01]  /*0d30*/  S2UR UR5, SR_CgaCtaId ;  /* 0x00000000000579c3 */ /* 0x000ea20000008800 */
[----:B---3--:R-:W-:Y:S01]  /*0d40*/  UMOV UR6, 0x400 ;  /* 0x0000040000067882 */ /* 0x008fe20000000000 */
[----:B------:R-:W-:Y:S01]  /*0d50*/  UMOV UR4, 0x20 ;  /* 0x0000002000047882 */ /* 0x000fe20000000000 */
[----:B------:R-:W-:Y:S01]  /*0d60*/  ELECT P0, URZ, PT ;  /* 0x0000000000ff782f */ /* 0x000fe20003800000 */
[----:B--2---:R-:W-:Y:S02]  /*0d70*/  ULEA UR6, UR5, UR6, 0x18 ;  /* 0x0000000605067291 */ /* 0x004fe4000f8ec0ff */
[----:B------:R-:W-:-:S04]  /*0d80*/  UIADD3 UR4, UPT, UPT, -UR4, 0x100000, URZ ;  /* 0x0010000004047890 */ /* 0x000fc8000fffe1ff */
[----:B------:R-:W-:Y:S02]  /*0d90*/  USHF.L.U32 UR5, UR4, 0xb, URZ ;  /* 0x0000000b04057899 */ /* 0x000fe400080006ff */
[----:B------:R-:W-:Y:S01]  /*0da0*/  USHF.L.U32 UR4, UR4, 0x1, URZ ;  /* 0x0000000104047899 */ /* 0x000fe200080006ff */
[----:B------:R-:W2:Y:S11]  /*0db0*/  FENCE.VIEW.ASYNC.S ;  /* 0x00000000000073c6 */ /* 0x000eb60000000000 */
[----:B--2---:R2:W3:Y:S01]  /*0dc0*/  SYNCS.EXCH.64 URZ, [UR6+0x2a0], UR4 ;  /* 0x0002a00406ff75b2 */ /* 0x0044e20008000100 */
[----:B------:R2:W1:Y:S01]  /*0dd0*/  SYNCS.EXCH.64 URZ, [UR6+0x2a8], UR4 ;  /* 0x0002a80406ff75b2 */ /* 0x0004620008000100 */
[----:B------:R-:W-:Y:S01]  /*0de0*/  NOP ;  /* 0x0000000000007918 */ /* 0x000fe20000000000 */
.L_x_12:
[----:B------:R-:W4:Y:S01]  /*0df0*/  SHFL.IDX PT, R0, R142, RZ, 0x1f ;  /* 0x00001fff8e007589 */ /* 0x000f2200000e0000 */
[----:B------:R-:W-:Y:S01]  /*0e00*/  NOP ;  /* 0x0000000000007918 */ /* 0x000fe20000000000 */
[----:B----4-:R-:W-:-:S13]  /*0e10*/  ISETP.NE.AND P0, PT, R0, 0x4, PT ;  /* 0x000000040000780c */ /* 0x010fda0003f05270 */
[----:B------:R-:W-:Y:S05]  /*0e20*/  @P0 BRA `(.L_x_13) ;  /* 0x00000000004c0947 */ /* 0x000fea0003800000 */
[----:B--2---:R-:W2:Y:S01]  /*0e30*/  S2UR UR5, SR_CgaCtaId ;  /* 0x00000000000579c3 */ /* 0x004ea20000008800 */
[----:B---3--:R-:W-:Y:S01]  /*0e40*/  UMOV UR4, 0x3a0 ;  /* 0x000003a000047882 */ /* 0x008fe20000000000 */
[----:B------:R-:W-:Y:S01]  /*0e50*/  UMOV UR6, 0x400 ;  /* 0x0000040000067882 */ /* 0x000fe20000000000 */
[----:B------:R-:W-:Y:S01]  /*0e60*/  USEL UR4, UR4, 0x320, UP4 ;  /* 0x0000032004047887 */ /* 0x000fe2000a000000 */
[----:B------:R-:W-:Y:S01]  /*0e70*/  UMOV UR8, 0x1 ;  /* 0x0000000100087882 */ /* 0x000fe20000000000 */
[----:B------:R-:W-:Y:S01]  /*0e80*/  ELECT P0, URZ, PT ;  /* 0x0000000000ff782f */ /* 0x000fe20003800000 */
[----:B------:R-:W-:-:S04]  /*0e90*/  UIADD3 UR8, UPT, UPT, -UR8, 0x100000, URZ ;  /* 0x0010000008087890 */ /* 0x000fc8000fffe1ff */
[----:B------:R-:W-:Y:S02]  /*0ea0*/  USHF.L.U32 UR9, UR8, 0xb, URZ ;  /* 0x0000000b08097899 */ /* 0x000fe400080006ff */
[----:B------:R-:W-:Y:S02]  /*0eb0*/  USHF.L.U32 UR8, UR8, 0x1, URZ ;  /* 0x0000000108087899 */ /* 0x000fe400080006ff */
[----:B--2---:R-:W-:Y:S02]  /*0ec0*/  ULEA UR6, UR5, UR6, 0x18 ;  /* 0x0000000605067291 */ /* 0x004fe4000f8ec0ff */
[----:B------:R-:W-:-:S04]  /*0ed0*/  UIADD3 UR4, UPT, UPT, -UR4, 0x100000, URZ ;  /* 0x0010000004047890 */ /* 0x000fc8000fffe1ff */
[----:B------:R-:W-:Y:S02]  /*0ee0*/  USHF.L.U32 UR5, UR4, 0xb, URZ ;  /* 0x0000000b04057899 */ /* 0x000fe400080006ff */
[----:B------:R-:W-:Y:S01]  /*0ef0*/  USHF.L.U32 UR4, UR4, 0x1, URZ ;  /* 0x0000000104047899 */ /* 0x000fe200080006ff */
[----:B------:R-:W2:Y:S03]  /*0f00*/  FENCE.VIEW.ASYNC.S ;  /* 0x00000000000073c6 */ /* 0x000ea60000000000 */
[----:B--2---:R4:W2:Y:S08]  /*0f10*/  SYNCS.EXCH.64 URZ, [UR6+0x2b0], UR8 ;  /* 0x0002b00806ff75b2 */ /* 0x0048b00008000100 */
[----:B------:R4:W3:Y:S01]  /*0f20*/  SYNCS.EXCH.64 URZ, [UR6+0x2c0], UR4 ;  /* 0x0002c00406ff75b2 */ /* 0x0008e20008000100 */
[----:B------:R4:W1:Y:S01]  /*0f30*/  SYNCS.EXCH.64 URZ, [UR6+0x2b8], UR8 ;  /* 0x0002b80806ff75b2 */ /* 0x0008620008000100 */
[----:B------:R4:W1:Y:S02]  /*0f40*/  SYNCS.EXCH.64 URZ, [UR6+0x2c8], UR4 ;  /* 0x0002c80406ff75b2 */ /* 0x0008640008000100 */
[----:B----4-:R-:W-:Y:S01]  /*0f50*/  NOP ;  /* 0x0000000000007918 */ /* 0x010fe20000000000 */
.L_x_13:
[----:B------:R-:W4:Y:S01]  /*0f60*/  SHFL.IDX PT, R0, R142, RZ, 0x1f ;  /* 0x00001fff8e007589 */ /* 0x000f2200000e0000 */
[----:B------:R-:W-:Y:S01]  /*0f70*/  NOP ;  /* 0x0000000000007918 */ /* 0x000fe20000000000 */
[----:B----4-:R-:W-:-:S13]  /*0f80*/  ISETP.NE.AND P0, PT, R0, 0x5, PT ;  /* 0x000000050000780c */ /* 0x010fda0003f05270 */
[----:B------:R-:W-:Y:S05]  /*0f90*/  @P0 BRA `(.L_x_14) ;  /* 0x0000000000580947 */ /* 0x000fea0003800000 */
[----:B--2---:R-:W2:Y:S01]  /*0fa0*/  S2UR UR5, SR_CgaCtaId ;  /* 0x00000000000579c3 */ /* 0x004ea20000008800 */
[----:B---3--:R-:W-:Y:S01]  /*0fb0*/  UMOV UR4, 0x400 ;  /* 0x0000040000047882 */ /* 0x008fe20000000000 */
        /* <DEDUP_REMOVED lines=9> */
[----:B--2---:R-:W-:Y:S01]  /*1050*/  ULEA UR4, UR5, UR4, 0x18 ;  /* 0x0000000405047291 */ /* 0x004fe2000f8ec0ff */
[----:B------:R-:W2:Y:S11]  /*1060*/  FENCE.VIEW.ASYNC.S ;  /* 0x00000000000073c6 */ /* 0x000eb60000000000 */
[----:B--2---:R4:W2:Y:S01]  /*1070*/  SYNCS.EXCH.64 URZ, [UR4+0x2d0], UR6 ;  /* 0x0002d00604ff75b2 */ /* 0x0048a20008000100 */
[----:B------:R4:W3:Y:S01]  /*1080*/  SYNCS.EXCH.64 URZ, [UR4+0x2f0], UR8 ;  /* 0x0002f00804ff75b2 */ /* 0x0008e20008000100 */
[----:B------:R4:W1:Y:S01]  /*1090*/  SYNCS.EXCH.64 URZ, [UR4+0x2d8], UR6 ;  /* 0x0002d80604ff75b2 */ /* 0x0008620008000100 */
[----:B------:R4:W1:Y:S01]  /*10a0*/  SYNCS.EXCH.64 URZ, [UR4+0x2f8], UR8 ;  /* 0x0002f80804ff75b2 */ /* 0x0008620008000100 */
[----:B------:R4:W1:Y:S01]  /*10b0*/  SYNCS.EXCH.64 URZ, [UR4+0x2e0], UR6 ;  /* 0x0002e00604ff75b2 */ /* 0x0008620008000100 */
[----:B------:R4:W1:Y:S01]  /*10c0*/  SYNCS.EXCH.64 URZ, [UR4+0x300], UR8 ;  /* 0x0003000804ff75b2 */ /* 0x0008620008000100 */
[----:B------:R4:W1:Y:S01]  /*10d0*/  SYNCS.EXCH.64 URZ, [UR4+0x2e8], UR6 ;  /* 0x0002e80604ff75b2 */ /* 0x0008620008000100 */
[----:B------:R4:W1:Y:S02]  /*10e0*/  SYNCS.EXCH.64 URZ, [UR4+0x308], UR8 ;  /* 0x0003080804ff75b2 */ /* 0x0008640008000100 */
[----:B----4-:R-:W-:Y:S01]  /*10f0*/  NOP ;  /* 0x0000000000007918 */ /* 0x010fe20000000000 */
.L_x_14:
[----:B------:R-:W4:Y:S01]  /*1100*/  SHFL.IDX PT, R0, R142, RZ, 0x1f ;  /* 0x00001fff8e007589 */ /* 0x000f2200000e0000 */
[----:B------:R-:W-:Y:S01]  /*1110*/  ISETP.NE.OR P1, PT, RZ, UR13, !P1 ;  /* 0x0000000dff007c0c */ /* 0x000fe2000cf25670 */
[----:B------:R-:W-:Y:S01]  /*1120*/  NOP ;  /* 0x0000000000007918 */ /* 0x000fe20000000000 */
[----:B----4-:R-:W-:-:S13]  /*1130*/  ISETP.NE.AND P0, PT, R0, 0x3, PT ;  /* 0x000000030000780c */ /* 0x010fda0003f05270 */
[----:B------:R-:W-:Y:S05]  /*1140*/  @P0 BRA `(.L_x_15) ;  /* 0x0000000000380947 */ /* 0x000fea0003800000 */
[----:B--2---:R-:W2:Y:S01]  /*1150*/  S2UR UR5, SR_CgaCtaId ;  /* 0x00000000000579c3 */ /* 0x004ea20000008800 */
[----:B---3--:R-:W-:Y:S01]  /*1160*/  UMOV UR4, 0x400 ;  /* 0x0000040000047882 */ /* 0x008fe20000000000 */
[----:B------:R-:W-:Y:S01]  /*1170*/  UMOV UR6, 0x20 ;  /* 0x0000002000067882 */ /* 0x000fe20000000000 */
[----:B------:R-:W-:Y:S01]  /*1180*/  ELECT P0, URZ, PT ;  /* 0x0000000000ff782f */ /* 0x000fe20003800000 */
[----:B------:R-:W-:-:S04]  /*1190*/  UIADD3 UR6, UPT, UPT, -UR6, 0x100000, URZ ;  /* 0x0010000006067890 */ /* 0x000fc8000fffe1ff */
[----:B------:R-:W-:Y:S02]  /*11a0*/  USHF.L.U32 UR7, UR6, 0xb, URZ ;  /* 0x0000000b06077899 */ /* 0x000fe400080006ff */
[----:B------:R-:W-:Y:S02]  /*11b0*/  USHF.L.U32 UR6, UR6, 0x1, URZ ;  /* 0x0000000106067899 */ /* 0x000fe400080006ff */
[----:B--2---:R-:W-:Y:S01]  /*11c0*/  ULEA UR4, UR5, UR4, 0x18 ;  /* 0x0000000405047291 */ /* 0x004fe2000f8ec0ff */
[----:B------:R-:W2:Y:S11]  /*11d0*/  FENCE.VIEW.ASYNC.S ;  /* 0x00000000000073c6 */ /* 0x000eb60000000000 */
[----:B--2---:R4:W2:Y:S01]  /*11e0*/  SYNCS.EXCH.64 URZ, [UR4+0x310], UR6 ;  /* 0x0003100604ff75b2 */ /* 0x0048a20008000100 */
[----:B------:R4:W3:Y:S01]  /*11f0*/  SYNCS.EXCH.64 URZ, [UR4+0x320], UR6 ;  /* 0x0003200604ff75b2 */ /* 0x0008e20008000100 */
[----:B------:R4:W1:Y:S01]  /*1200*/  SYNCS.EXCH.64 URZ, [UR4+0x318], UR6 ;  /* 0x0003180604ff75b2 */ /* 0x0008620008000100 */
[----:B------:R4:W1:Y:S02]  /*1210*/  SYNCS.EXCH.64 URZ, [UR4+0x328], UR6 ;  /* 0x0003280604ff75b2 */ /* 0x0008640008000100 */
[----:B----4-:R-:W-:Y:S01]  /*1220*/  NOP ;  /* 0x0000000000007918 */ /* 0x010fe20000000000 */
.L_x_15:
[----:B---3--:R-:W3:Y:S01]  /*1230*/  S2UR UR7, SR_CgaCtaId ;  /* 0x00000000000779c3 */ /* 0x008ee20000008800 */
[----:B------:R-:W-:Y:S01]  /*1240*/  VOTEU.ALL UP0, P1 ;  /* 0x0000000000ff7886 */ /* 0x000fe20000800000 */
[----:B--2---:R-:W-:Y:S01]  /*1250*/  UMOV UR4, 0x20 ;  /* 0x0000002000047882 */ /* 0x004fe20000000000 */
[----:B------:R-:W-:Y:S01]  /*1260*/  NOP ;  /* 0x0000000000007918 */ /* 0x000fe20000000000 */
[----:B------:R-:W-:Y:S01]  /*1270*/  LOP3.LUT R0, R131, 0x1f, RZ, 0xc0, !PT ;  /* 0x0000001f83007812 */ /* 0x000fe200078ec0ff */
[----:B------:R-:W-:Y:S01]  /*1280*/  UISETP.NE.AND UP5, UPT, UR13, URZ, UPT ;  /* 0x000000ff0d00728c */ /* 0x000fe2000bfa5270 */
[----:B------:R-:W-:Y:S01]  /*1290*/  @!UP0 UMOV UR6, 0x400 ;  /* 0x0000040000068882 */ /* 0x000fe20000000000 */
[----:B------:R-:W-:-:S04]  /*12a0*/  @!UP0 UIADD3 UR4, UPT, UPT, -UR4, 0x100000, URZ ;  /* 0x0010000004048890 */ /* 0x000fc8000fffe1ff */
[----:B------:R-:W-:Y:S02]  /*12b0*/  @!UP0 USHF.L.U32 UR5, UR4, 0xb, URZ ;  /* 0x0000000b04058899 */ /* 0x000fe400080006ff */
[----:B------:R-:W-:Y:S02]  /*12c0*/  @!UP0 USHF.L.U32 UR4, UR4, 0x1, URZ ;  /* 0x0000000104048899 */ /* 0x000fe400080006ff */
[----:B---3--:R-:W-:Y:S01]  /*12d0*/  @!UP0 ULEA UR6, UR7, UR6, 0x18 ;  /* 0x0000000607068291 */ /* 0x008fe2000f8ec0ff */
[----:B------:R-:W2:Y:S01]  /*12e0*/  LDCU UR7, c[0x0][0x36c] ;  /* 0x00006d80ff0777ac */ /* 0x000ea20008000800 */
[----:B------:R-:W-:Y:S01]  /*12f0*/  VOTEU.ALL UP0, P1 ;  /* 0x0000000000ff7886 */ /* 0x000fe20000800000 */
[----:B------:R-:W3:Y:S09]  /*1300*/  FENCE.VIEW.ASYNC.S ;  /* 0x00000000000073c6 */ /* 0x000ef20000000000 */
[----:B---3--:R3:W4:Y:S01]  /*1310*/  @!UP0 SYNCS.EXCH.64 URZ, [UR6+0x330], UR4 ;  /* 0x0003300406ff85b2 */ /* 0x0087220008000100 */
[----:B--2---:R-:W-:-:S09]  /*1320*/  UISETP.EQ.U32.AND UP6, UPT, UR7, 0x1, UPT ;  /* 0x000000010700788c */ /* 0x004fd2000bfc2070 */
[----:B---3--:R-:W-:Y:S05]  /*1330*/  BRA.U !UP6, `(.L_x_16) ;  /* 0x000000010e087547 */ /* 0x008fea000b800000 */
[----:B-1--4-:R-:W-:Y:S01]  /*1340*/  UCGABAR_ARV ;  /* 0x00000000000079c7 */ /* 0x012fe20008000000 */
[----:B------:R-:W-:Y:S05]  /*1350*/  BRA `(.L_x_17) ;  /* 0x0000000000047947 */ /* 0x000fea0003800000 */
.L_x_16:
[----:B-1--4-:R-:W-:Y:S01]  /*1360*/  NOP ;  /* 0x0000000000007918 */ /* 0x012fe20000000000 */
.L_x_17:
[----:B------:R-:W1:Y:S01]  /*1370*/  S2UR UR21, SR_CTAID.X ;  /* 0x00000000001579c3 */ /* 0x000e620000002500 */
[----:B------:R-:W-:-:S05]  /*1380*/  CS2R.32 R3, SR_CgaSize ;  /* 0x0000000000037805 */ /* 0x000fca0000008a00 */
[----:B------:R-:W-:-:S05]  /*1390*/  IMAD R3, R3, -0xa0, RZ ;  /* 0xffffff6003037824 */ /* 0x000fca00078e02ff */
[----:B------:R-:W-:-:S14]  /*13a0*/  R2UR UR5, R3 ;  /* 0x00000000030572ca */ /* 0x000fdc00000e0000 */
[----:B------:R-:W2:Y:S01]  /*13b0*/  LDCU UR5, c[0x0][UR5+0x2b0] ;  /* 0x00005600050577ac */ /* 0x000ea20008000800 */
[----:B------:R-:W-:-:S05]  /*13c0*/  CS2R.32 R3, SR_CgaSize ;  /* 0x0000000000037805 */ /* 0x000fca0000008a00 */
[----:B------:R-:W-:-:S05]  /*13d0*/  IMAD R3, R3, -0xa0, RZ ;  /* 0xffffff6003037824 */ /* 0x000fca00078e02ff */
[----:B------:R-:W-:-:S14]  /*13e0*/  R2UR UR4, R3 ;  /* 0x00000000030472ca */ /* 0x000fdc00000e0000 */
[----:B------:R-:W3:Y:S01]  /*13f0*/  LDCU UR4, c[0x0][UR4+0x2b4] ;  /* 0x00005680040477ac */ /* 0x000ee20008000800 */
[----:B------:R-:W4:Y:S01]  /*1400*/  S2UR UR46, SR_CTAID.Y ;  /* 0x00000000002e79c3 */ /* 0x000f220000002600 */
[----:B------:R-:W-:-:S05]  /*1410*/  CS2R.32 R3, SR_CgaSize ;  /* 0x0000000000037805 */ /* 0x000fca0000008a00 */
[----:B------:R-:W-:-:S05]  /*1420*/  IMAD R3, R3, -0xa0, RZ ;  /* 0xffffff6003037824 */ /* 0x000fca00078e02ff */
[----:B------:R-:W-:-:S14]  /*1430*/  R2UR UR55, R3 ;  /* 0x00000000033772ca */ /* 0x000fdc00000e0000 */
[----:B------:R-:W3:Y:S01]  /*1440*/  LDCU UR55, c[0x0][UR55+0x2a0] ;  /* 0x00005400373777ac */ /* 0x000ee20008000800 */
[----:B------:R-:W-:-:S05]  /*1450*/  CS2R.32 R3, SR_CgaSize ;  /* 0x0000000000037805 */ /* 0x000fca0000008a00 */
[----:B------:R-:W-:-:S05]  /*1460*/  IMAD R3, R3, -0xa0, RZ ;  /* 0xffffff6003037824 */ /* 0x000fca00078e02ff */
[----:B------:R-:W-:-:S14]  /*1470*/  R2UR UR59, R3 ;  /* 0x00000000033b72ca */ /* 0x000fdc00000e0000 */
[----:B------:R-:W3:Y:S01]  /*1480*/  LDCU UR59, c[0x0][UR59+0x2a4] ;  /* 0x000054803b3b77ac */ /* 0x000ee20008000800 */
[----:B------:R-:W3:Y:S01]  /*1490*/  S2UR UR7, SR_CgaCtaId ;  /* 0x00000000000779c3 */ /* 0x000ee20000008800 */
[----:B------:R-:W-:Y:S01]  /*14a0*/  UISETP.GT.U32.AND UP0, UPT, UR27, 0xffff, UPT ;  /* 0x0000ffff1b00788c */ /* 0x000fe2000bf04070 */
[----:B------:R-:W3:Y:S01]  /*14b0*/  LDCU UR20, c[0x0][0xb24] ;  /* 0x00016480ff1477ac */ /* 0x000ee20008000800 */
[----:B------:R-:W3:Y:S01]  /*14c0*/  LDCU UR42, c[0x0][0xb24] ;  /* 0x00016480ff2a77ac */ /* 0x000ee20008000800 */
[----:B-1----:R-:W-:Y:S01]  /*14d0*/  I2FP.F32.U32 R3, UR21 ;  /* 0x0000001500037c45 */ /* 0x002fe20008201000 */
[----:B------:R-:W1:Y:S04]  /*14e0*/  LDCU UR25, c[0x0][0xb30] ;  /* 0x00016600ff1977ac */ /* 0x000e680008000800 */
[----:B--2---:R-:W-:Y:S01]  /*14f0*/  FMUL R3, R3, UR5 ;  /* 0x0000000503037c20 */ /* 0x004fe20008400000 */
[----:B------:R-:W-:Y:S01]  /*1500*/  USEL UR5, UR27, 0xffff, !UP0 ;  /* 0x0000ffff1b057887 */ /* 0x000fe2000c000000 */
[----:B----4-:R-:W-:-:S04]  /*1510*/  I2FP.F32.U32 R2, UR46 ;  /* 0x0000002e00027c45 */ /* 0x010fc80008201000 */
[----:B------:R-:W2:Y:S01]  /*1520*/  F2I.U32.TRUNC.NTZ R3, R3 ;  /* 0x0000000300037305 */ /* 0x000ea2000020f000 */
[----:B------:R-:W-:Y:S01]  /*1530*/  ULOP3.LUT UR24, UR5, 0xffff, URZ, 0xc0, !UPT ;  /* 0x0000ffff05187892 */ /* 0x000fe2000f8ec0ff */
[----:B---3--:R-:W-:Y:S01]  /*1540*/  FMUL R2, R2, UR4 ;  /* 0x0000000402027c20 */ /* 0x008fe20008400000 */
[----:B------:R-:W-:-:S05]  /*1550*/  USHF.L.U32 UR28, UR7, 0x8, URZ ;  /* 0x00000008071c7899 */ /* 0x000fca00080006ff */
[----:B------:R-:W3:Y:S01]  /*1560*/  F2I.U32.TRUNC.NTZ R2, R2 ;  /* 0x0000000200027305 */ /* 0x000ee2000020f000 */
[----:B--2---:R-:W-:Y:S02]  /*1570*/  R2UR UR4, R3 ;  /* 0x00000000030472ca */ /* 0x004fe400000e0000 */
[----:B------:R-:W-:Y:S02]  /*1580*/  PRMT R3, RZ, 0x7610, R3 ;  /* 0x00007610ff037816 */ /* 0x000fe40000000003 */
[----:B---3--:R-:W-:Y:S02]  /*1590*/  R2UR UR6, R2 ;  /* 0x00000000020672ca */ /* 0x008fe400000e0000 */
[----:B------:R-:W-:-:S07]  /*15a0*/  PRMT R2, RZ, 0x7610, R2 ;  /* 0x00007610ff027816 */ /* 0x000fce0000000002 */
[----:B------:R-:W-:-:S04]  /*15b0*/  UIADD3 UR5, UPT, UPT, -UR4, URZ, URZ ;  /* 0x000000ff04057290 */ /* 0x000fc8000fffe1ff */
[----:B------:R-:W-:Y:S02]  /*15c0*/  UIMAD UR55, UR55, UR5, UR21 ;  /* 0x00000005373772a4 */ /* 0x000fe4000f8e0215 */
[----:B------:R-:W-:-:S04]  /*15d0*/  UIADD3 UR4, UPT, UPT, -UR6, URZ, URZ ;  /* 0x000000ff06047290 */ /* 0x000fc8000fffe1ff */
[----:B------:R-:W-:Y:S01]  /*15e0*/  UIMAD UR59, UR59, UR4, UR46 ;  /* 0x000000043b3b72a4 */ /* 0x000fe2000f8e022e */
[----:B-1----:R-:W-:Y:S11]  /*15f0*/  BRA.U UP5, `(.L_x_18) ;  /* 0x00000001053c7547 */ /* 0x002ff6000b800000 */
[----:B------:R-:W-:Y:S02]  /*1600*/  UISETP.NE.AND UP0, UPT, UR59, URZ, UPT ;  /* 0x000000ff3b00728c */ /* 0x000fe4000bf05270 */
[----:B------:R-:W-:Y:S02]  /*1610*/  ULOP3.LUT UR4, UR55, 0x2, URZ, 0x3c, !UPT ;  /* 0x0000000237047892 */ /* 0x000fe4000f8e3cff */
[----:B------:R-:W-:Y:S02]  /*1620*/  UISETP.GT.U32.AND UP2, UPT, UR55, 0x1, UP0 ;  /* 0x000000013700788c */ /* 0x000fe40008744070 */
[----:B------:R-:W-:Y:S02]  /*1630*/  UISETP.GT.U32.AND UP0, UPT, UR4, 0x1, UP0 ;  /* 0x000000010400788c */ /* 0x000fe40008704070 */
[----:B------:R-:W-:Y:S02]  /*1640*/  USEL UR5, URZ, 0x2, UP2 ;  /* 0x00000002ff057887 */ /* 0x000fe40009000000 */
[----:B------:R-:W-:-:S02]  /*1650*/  USEL UR6, URZ, 0x1, UP2 ;  /* 0x00000001ff067887 */ /* 0x000fc40009000000 */
[----:B------:R-:W-:Y:S02]  /*1660*/  USEL UR4, URZ, 0x4, UP0 ;  /* 0x00000004ff047887 */ /* 0x000fe40008000000 */
[----:B------:R-:W-:Y:S02]  /*1670*/  ULOP3.LUT UR7, UR55, 0xfffffffe, URZ, 0xc0, !UPT ;  /* 0xfffffffe37077892 */ /* 0x000fe4000f8ec0ff */
[----:B------:R-:W-:Y:S02]  /*1680*/  USEL UR8, URZ, 0x8, UP0 ;  /* 0x00000008ff087887 */ /* 0x000fe40008000000 */
[----:B------:R-:W-:-:S03]  /*1690*/  UIADD3 UR4, UPT, UPT, UR4, UR5, UR6 ;  /* 0x0000000504047290 */ /* 0x000fc6000fffe006 */
[----:B------:R-:W-:Y:S01]  /*16a0*/  UMOV UR5, 0x3 ;  /* 0x0000000300057882 */ /* 0x000fe20000000000 */
[----:B------:R-:W-:Y:S02]  /*16b0*/  UIADD3 UR4, UPT, UPT, UR4, UR8, URZ ;  /* 0x0000000804047290 */ /* 0x000fe4000fffe0ff */
[----:B------:R-:W-:-:S04]  /*16c0*/  USHF.L.U32 UR5, UR5, UR7, URZ ;  /* 0x0000000705057299 */ /* 0x000fc800080006ff */
[----:B------:R-:W-:Y:S02]  /*16d0*/  MOV R3, UR4 ;  /* 0x0000000400037c02 */ /* 0x000fe40008000f00 */
[----:B------:R-:W-:-:S07]  /*16e0*/  MOV R2, UR5 ;  /* 0x0000000500027c02 */ /* 0x000fce0008000f00 */
.L_x_18:
[----:B------:R-:W1:Y:S01]  /*16f0*/  S2UR UR36, SR_CTAID.Z ;  /* 0x00000000002479c3 */ /* 0x000e620000002700 */
[----:B------:R-:W-:Y:S01]  /*1700*/  UISETP.GE.AND UP0, UPT, UR20, 0x1, UPT ;  /* 0x000000011400788c */ /* 0x000fe2000bf06270 */
[----:B------:R-:W-:Y:S01]  /*1710*/  UMOV UR26, 0x5 ;  /* 0x00000005001a7882 */ /* 0x000fe20000000000 */
[----:B------:R-:W-:-:S07]  /*1720*/  UMOV UR45, UR21 ;  /* 0x00000015002d7c82 */ /* 0x000fce0008000000 */
[----:B------:R-:W-:Y:S05]  /*1730*/  BRA.U !UP0, `(.L_x_19) ;  /* 0x0000000108d47547 */ /* 0x000fea000b800000 */
[----:B------:R-:W2:Y:S01]  /*1740*/  LDCU.128 UR16, c[0x0][0xb10] ;  /* 0x00016200ff1077ac */ /* 0x000ea20008000c00 */
[----:B------:R-:W3:Y:S01]  /*1750*/  LDCU UR12, c[0x0][0x370] ;  /* 0x00006e00ff0c77ac */ /* 0x000ee20008000800 */
[----:B------:R-:W4:Y:S01]  /*1760*/  LDCU UR8, c[0x0][0x374] ;  /* 0x00006e80ff0877ac */ /* 0x000f220008000800 */
[----:B------:R-:W1:Y:S01]  /*1770*/  LDCU UR22, c[0x0][0xb0c] ;  /* 0x00016180ff1677ac */ /* 0x000e620008000800 */
[----:B------:R-:W1:Y:S01]  /*1780*/  LDCU UR23, c[0x0][0xb20] ;  /* 0x00016400ff1777ac */ /* 0x000e620008000800 */
[----:B--2---:R-:W-:Y:S01]  /*1790*/  UIMAD.WIDE.U32 UR4, UR21, UR16, URZ ;  /* 0x00000010150472a5 */ /* 0x004fe2000f8e00ff */
[----:B------:R-:W2:Y:S01]  /*17a0*/  LDCU.64 UR14, c[0x0][0xb28] ;  /* 0x00016500ff0e77ac */ /* 0x000ea20008000a00 */
[----:B------:R-:W-:-:S05]  /*17b0*/  UISETP.NE.AND UP3, UPT, UR18, 0x1, UPT ;  /* 0x000000011200788c */ /* 0x000fca000bf65270 */
[----:B------:R-:W-:Y:S01]  /*17c0*/  UMOV UR4, UR5 ;  /* 0x0000000500047c82 */ /* 0x000fe20008000000 */
[----:B---3--:R-:W-:Y:S02]  /*17d0*/  UIMAD.WIDE.U32 UR6, UR12, UR16, URZ ;  /* 0x000000100c0672a5 */ /* 0x008fe4000f8e00ff */
[----:B------:R-:W-:Y:S02]  /*17e0*/  USHF.R.U32.HI UR9, URZ, UR17, UR4 ;  /* 0x00000011ff097299 */ /* 0x000fe40008011604 */
[----:B----4-:R-:W-:Y:S02]  /*17f0*/  UIMAD.WIDE.U32 UR4, UR8, UR19, URZ ;  /* 0x00000013080472a5 */ /* 0x010fe4000f8e00ff */
[----:B-1----:R-:W-:Y:S01]  /*1800*/  UISETP.NE.AND UP0, UPT, UR22, 0x1, UPT ;  /* 0x000000011600788c */ /* 0x002fe2000bf05270 */
[----:B------:R-:W-:Y:S01]  /*1810*/  UMOV UR6, UR7 ;  /* 0x0000000700067c82 */ /* 0x000fe20008000000 */
[----:B------:R-:W-:-:S03]  /*1820*/  UISETP.NE.AND UP2, UPT, UR20, 0x1, UPT ;  /* 0x000000011400788c */ /* 0x000fc6000bf45270 */
[----:B------:R-:W-:Y:S01]  /*1830*/  UMOV UR4, UR5 ;  /* 0x0000000500047c82 */ /* 0x000fe20008000000 */
[----:B------:R-:W-:Y:S02]  /*1840*/  USEL UR45, UR21, UR9, !UP0 ;  /* 0x00000009152d7287 */ /* 0x000fe4000c000000 */
[----:B------:R-:W-:-:S03]  /*1850*/  @UP3 USHF.R.U32.HI UR8, URZ, UR23, UR4 ;  /* 0x00000017ff083299 */ /* 0x000fc60008011604 */
[----:B------:R-:W-:Y:S02]  /*1860*/  @UP0 USHF.R.U32.HI UR12, URZ, UR17, UR6 ;  /* 0x00000011ff0c0299 */ /* 0x000fe40008011606 */
[----:B------:R-:W-:Y:S02]  /*1870*/  UIMAD.WIDE.U32 UR6, UR46, UR19, URZ ;  /* 0x000000132e0672a5 */ /* 0x000fe4000f8e00ff */
[----:B--2---:R-:W-:Y:S02]  /*1880*/  UIMAD.WIDE.U32 UR4, UR8, UR14, URZ ;  /* 0x0000000e080472a5 */ /* 0x004fe4000f8e00ff */
[----:B------:R-:W-:-:S03]  /*1890*/  UIMAD.WIDE.U32 UR10, UR12, UR14, URZ ;  /* 0x0000000e0c0a72a5 */ /* 0x000fc6000f8e00ff */
[----:B------:R-:W-:Y:S02]  /*18a0*/  UMOV UR6, UR7 ;  /* 0x0000000700067c82 */ /* 0x000fe40008000000 */
[----:B------:R-:W-:Y:S01]  /*18b0*/  UMOV UR4, UR5 ;  /* 0x0000000500047c82 */ /* 0x000fe20008000000 */
[----:B------:R-:W-:Y:S02]  /*18c0*/  USHF.R.U32.HI UR6, URZ, UR23, UR6 ;  /* 0x00000017ff067299 */ /* 0x000fe40008011606 */
[----:B------:R-:W-:Y:S01]  /*18d0*/  @UP2 USHF.R.U32.HI UR8, URZ, UR15, UR4 ;  /* 0x0000000fff082299 */ /* 0x000fe20008011604 */
[----:B------:R-:W-:Y:S01]  /*18e0*/  UMOV UR5, UR11 ;  /* 0x0000000b00057c82 */ /* 0x000fe20008000000 */
[----:B------:R-:W-:Y:S02]  /*18f0*/  USEL UR4, UR46, UR6, !UP3 ;  /* 0x000000062e047287 */ /* 0x000fe4000d800000 */
[----:B------:R-:W-:Y:S02]  /*1900*/  @UP2 USHF.R.U32.HI UR12, URZ, UR15, UR5 ;  /* 0x0000000fff0c2299 */ /* 0x000fe40008011605 */
[----:B------:R-:W-:-:S02]  /*1910*/  UIMAD UR5, UR8, UR20, URZ ;  /* 0x00000014080572a4 */ /* 0x000fc4000f8e02ff */
[----:B------:R-:W-:Y:S02]  /*1920*/  UIMAD UR8, UR12, UR20, URZ ;  /* 0x000000140c0872a4 */ /* 0x000fe4000f8e02ff */
[----:B------:R-:W-:Y:S02]  /*1930*/  UISETP.GE.AND UP0, UPT, UR4, UR5, UPT ;  /* 0x000000050400728c */ /* 0x000fe4000bf06270 */
[----:B------:R-:W-:Y:S02]  /*1940*/  UIMAD.WIDE.U32 UR6, UR4, UR14, URZ ;  /* 0x0000000e040672a5 */ /* 0x000fe4000f8e00ff */
[----:B------:R-:W-:Y:S02]  /*1950*/  UISETP.GE.OR UP0, UPT, UR45, UR8, UP0 ;  /* 0x000000082d00728c */ /* 0x000fe40008706670 */
[----:B------:R-:W-:Y:S02]  /*1960*/  UIMAD.WIDE.U32 UR8, UR45, UR14, URZ ;  /* 0x0000000e2d0872a5 */ /* 0x000fe4000f8e00ff */
[----:B------:R-:W-:Y:S01]  /*1970*/  UIADD3 UR8, UPT, UPT, -UR45, URZ, URZ ;  /* 0x000000ff2d087290 */ /* 0x000fe2000fffe1ff */
[----:B------:R-:W-:Y:S01]  /*1980*/  UMOV UR5, UR7 ;  /* 0x0000000700057c82 */ /* 0x000fe20008000000 */
[----:B------:R-:W-:-:S02]  /*1990*/  UIADD3 UR7, UPT, UPT, -UR4, URZ, URZ ;  /* 0x000000ff04077290 */ /* 0x000fc4000fffe1ff */
[----:B------:R-:W-:-:S03]  /*19a0*/  USHF.R.U32.HI UR5, URZ, UR15, UR5 ;  /* 0x0000000fff057299 */ /* 0x000fc60008011605 */
[----:B------:R-:W-:Y:S01]  /*19b0*/  @!UP0 UMOV UR6, UR9 ;  /* 0x0000000900068c82 */ /* 0x000fe20008000000 */
[----:B------:R-:W-:Y:S02]  /*19c0*/  UIMAD UR46, UR18, UR7, UR46 ;  /* 0x00000007122e72a4 */ /* 0x000fe4000f8e022e */
[----:B------:R-:W-:Y:S02]  /*19d0*/  USEL UR5, UR4, UR5, !UP2 ;  /* 0x0000000504057287 */ /* 0x000fe4000d000000 */
[----:B------:R-:W-:Y:S02]  /*19e0*/  @!UP0 USHF.R.U32.HI UR6, URZ, UR15, UR6 ;  /* 0x0000000fff068299 */ /* 0x000fe40008011606 */
[----:B------:R-:W-:Y:S02]  /*19f0*/  UIADD3 UR7, UPT, UPT, -UR5, URZ, URZ ;  /* 0x000000ff05077290 */ /* 0x000fe4000fffe1ff */
[----:B------:R-:W-:Y:S02]  /*1a00*/  @!UP0 USEL UR6, UR45, UR6, !UP2 ;  /* 0x000000062d068287 */ /* 0x000fe4000d000000 */
[----:B------:R-:W-:-:S02]  /*1a10*/  UIMAD UR7, UR20, UR7, UR4 ;  /* 0x00000007140772a4 */ /* 0x000fc4000f8e0204 */
[----:B------:R-:W-:Y:S02]  /*1a20*/  @!UP0 UIADD3 UR5, UPT, UPT, UR5, -UR6, URZ ;  /* 0x8000000605058290 */ /* 0x000fe4000fffe0ff */
[----:B------:R-:W-:Y:S02]  /*1a30*/  @!UP0 UIMAD UR7, UR7, UR12, UR6 ;  /* 0x0000000c070782a4 */ /* 0x000fe4000f8e0206 */
[----:B------:R-:W-:Y:S02]  /*1a40*/  @!UP0 UIMAD UR4, UR5, UR20, UR45 ;  /* 0x00000014050482a4 */ /* 0x000fe4000f8e022d */
[----:B------:R-:W-:Y:S02]  /*1a50*/  UIMAD UR5, UR22, UR8, UR21 ;  /* 0x00000008160572a4 */ /* 0x000fe4000f8e0215 */
[----:B------:R-:W-:Y:S01]  /*1a60*/  UIMAD UR46, UR4, UR18, UR46 ;  /* 0x00000012042e72a4 */ /* 0x000fe2000f8e022e */
[----:B------:R-:W-:Y:S02]  /*1a70*/  @!UP0 UMOV UR45, UR7 ;  /* 0x00000007002d8c82 */ /* 0x000fe40008000000 */
[----:B------:R-:W-:-:S12]  /*1a80*/  UIMAD UR45, UR45, UR22, UR5 ;  /* 0x000000162d2d72a4 */ /* 0x000fd8000f8e0205 */
.L_x_19:
[----:B------:R-:W-:Y:S02]  /*1a90*/  UISETP.NE.AND UP2, UPT, UR25, 0x1, UPT ;  /* 0x000000011900788c */ /* 0x000fe4000bf45270 */
[----:B------:R-:W-:Y:S02]  /*1aa0*/  UISETP.NE.AND UP0, UPT, UR13, 0x2, UPT ;  /* 0x000000020d00788c */ /* 0x000fe4000bf05270 */
[----:B------:R-:W-:Y:S02]  /*1ab0*/  ULOP3.LUT UR28, UR28, 0x200, URZ, 0xc0, !UPT ;  /* 0x000002001c1c7892 */ /* 0x000fe4000f8ec0ff */
[----:B------:R-:W-:-:S03]  /*1ac0*/  USHF.L.U32 UR24, UR26, UR24, URZ ;  /* 0x000000181a187299 */ /* 0x000fc600080006ff */
[----:B------:R-:W-:Y:S09]  /*1ad0*/  BRA.U UP2, `(.L_x_20) ;  /* 0x0000000102407547 */ /* 0x000ff2000b800000 */
[----:B------:R-:W2:Y:S01]  /*1ae0*/  LDCU.128 UR8, c[0x0][0xb10] ;  /* 0x00016200ff0877ac */ /* 0x000ea20008000c00 */
[----:B------:R-:W3:Y:S01]  /*1af0*/  LDCU UR12, c[0x0][0xb0c] ;  /* 0x00016180ff0c77ac */ /* 0x000ee20008000800 */
[----:B------:R-:W4:Y:S01]  /*1b00*/  LDCU UR14, c[0x0][0xb20] ;  /* 0x00016400ff0e77ac */ /* 0x000f220008000800 */
[----:B--2---:R-:W-:Y:S02]  /*1b10*/  UIMAD.WIDE.U32 UR4, UR45, UR8, URZ ;  /* 0x000000082d0472a5 */ /* 0x004fe4000f8e00ff */
[----:B------:R-:W-:Y:S02]  /*1b20*/  UIMAD.WIDE.U32 UR6, UR46, UR11, URZ ;  /* 0x0000000b2e0672a5 */ /* 0x000fe4000f8e00ff */
[----:B---3--:R-:W-:Y:S02]  /*1b30*/  UISETP.NE.AND UP2, UPT, UR12, 0x1, UPT ;  /* 0x000000010c00788c */ /* 0x008fe4000bf45270 */
[----:B------:R-:W-:-:S03]  /*1b40*/  USHF.R.U32.HI UR5, URZ, UR9, UR5 ;  /* 0x00000009ff057299 */ /* 0x000fc60008011605 */
[----:B------:R-:W-:Y:S01]  /*1b50*/  UMOV UR4, UR7 ;  /* 0x0000000700047c82 */ /* 0x000fe20008000000 */
[----:B------:R-:W-:Y:S02]  /*1b60*/  USEL UR5, UR45, UR5, !UP2 ;  /* 0x000000052d057287 */ /* 0x000fe4000d000000 */
[----:B------:R-:W-:Y:S02]  /*1b70*/  UISETP.NE.AND UP2, UPT, UR10, 0x1, UPT ;  /* 0x000000010a00788c */ /* 0x000fe4000bf45270 */
[----:B----4-:R-:W-:-:S04]  /*1b80*/  USHF.R.U32.HI UR4, URZ, UR14, UR4 ;  /* 0x0000000eff047299 */ /* 0x010fc80008011604 */
[----:B------:R-:W-:-:S04]  /*1b90*/  USEL UR4, UR46, UR4, !UP2 ;  /* 0x000000042e047287 */ /* 0x000fc8000d000000 */
[----:B------:R-:W-:Y:S02]  /*1ba0*/  UIADD3 UR6, UPT, UPT, -UR4, UR5, URZ ;  /* 0x0000000504067290 */ /* 0x000fe4000fffe1ff */
[----:B------:R-:W-:Y:S02]  /*1bb0*/  UIADD3 UR4, UPT, UPT, UR4, -UR5, URZ ;  /* 0x8000000504047290 */ /* 0x000fe4000fffe0ff */
[----:B------:R-:W-:Y:S02]  /*1bc0*/  UIMAD UR46, UR6, UR10, UR46 ;  /* 0x0000000a062e72a4 */ /* 0x000fe4000f8e022e */
[----:B------:R-:W-:-:S12]  /*1bd0*/  UIMAD UR45, UR4, UR12, UR45 ;  /* 0x0000000c042d72a4 */ /* 0x000fd8000f8e022d */
.L_x_20:
[----:B------:R-:W-:Y:S05]  /*1be0*/  BRA.U !UP6, `(.L_x_21) ;  /* 0x000000010e0c7547 */ /* 0x000fea000b800000 */
[----:B------:R-:W-:Y:S01]  /*1bf0*/  UCGABAR_WAIT ;  /* 0x0000000000007dc7 */ /* 0x000fe20008000000 */
[----:B------:R-:W-:Y:S01]  /*1c00*/  CCTL.IVALL ;  /* 0x00000000ff00798f */ /* 0x000fe20002000000 */
[----:B------:R-:W-:Y:S05]  /*1c10*/  BRA `(.L_x_22) ;  /* 0x0000000000047947 */ /* 0x000fea0003800000 */
.L_x_21:
[----:B------:R-:W-:Y:S06]  /*1c20*/  BAR.SYNC.DEFER_BLOCKING 0x0 ;  /* 0x0000000000007b1d */ /* 0x000fec0000010000 */
.L_x_22:
[----:B------:R-:W-:Y:S05]  /*1c30*/  BRA.U UP0, `(.L_x_23) ;  /* 0x0000002900107547 */ /* 0x000fea000b800000 */
[----:B------:R-:W2:Y:S01]  /*1c40*/  LDCU UR6, c[0x0][0x38c] ;  /* 0x00007180ff0677ac */ /* 0x000ea20008000800 */
[----:B------:R-:W3:Y:S01]  /*1c50*/  S2UR UR9, SR_CgaCtaId ;  /* 0x00000000000979c3 */ /* 0x000ee20000008800 */
[----:B------:R-:W-:Y:S01]  /*1c60*/  PLOP3.LUT P1, PT, PT, PT, UP4, 0x80, 0x8 ;  /* 0x000000000008781c */ /* 0x000fe20003f2f048 */
[----:B------:R-:W-:Y:S01]  /*1c70*/  IMAD.MOV.U32 R12, RZ, RZ, 0x1 ;  /* 0x00000001ff0c7424 */ /* 0x000fe200078e00ff */
[----:B------:R-:W-:Y:S01]  /*1c80*/  USHF.L.U32 UR7, UR21, 0x5, URZ ;  /* 0x0000000515077899 */ /* 0x000fe200080006ff */
[----:B------:R-:W-:Y:S01]  /*1c90*/  ISETP.NE.AND P2, PT, R0, RZ, P3 ;  /* 0x000000ff0000720c */ /* 0x000fe20001f45270 */
[----:B------:R-:W-:Y:S01]  /*1ca0*/  UMOV UR8, 0x400 ;  /* 0x0000040000087882 */ /* 0x000fe20000000000 */
[----:B------:R-:W-:Y:S01]  /*1cb0*/  UISETP.NE.AND UP1, UPT, UR13, URZ, UPT ;  /* 0x000000ff0d00728c */ /* 0x000fe2000bf25270 */
[----:B------:R-:W-:Y:S02]  /*1cc0*/  PLOP3.LUT P1, PT, P1, PT, PT, 0x8, 0x80 ;  /* 0x000000000080781c */ /* 0x000fe40000f2e170 */
[----:B------:R-:W-:Y:S01]  /*1cd0*/  CS2R R10, SRZ ;  /* 0x00000000000a7805 */ /* 0x000fe2000001ff00 */
[----:B------:R-:W-:Y:S01]  /*1ce0*/  IMAD.MOV.U32 R9, RZ, RZ, RZ ;  /* 0x000000ffff097224 */ /* 0x000fe200078e00ff */
[----:B------:R-:W-:Y:S01]  /*1cf0*/  USHF.L.U32 UR49, UR21, 0x7, URZ ;  /* 0x0000000715317899 */ /* 0x000fe200080006ff */
[----:B------:R-:W-:Y:S01]  /*1d00*/  IMAD.MOV.U32 R8, RZ, RZ, 0x1 ;  /* 0x00000001ff087424 */ /* 0x000fe200078e00ff */
[----:B------:R-:W4:Y:S01]  /*1d10*/  LDCU UR39, c[0x0][0x370] ;  /* 0x00006e00ff2777ac */ /* 0x000f220008000800 */
[----:B------:R-:W-:-:S02]  /*1d20*/  USEL UR21, UR43, 0x2, UP1 ;  /* 0x000000022b157887 */ /* 0x000fc40008800000 */
[----:B--2---:R-:W-:Y:S02]  /*1d30*/  UIADD3 UR5, UPT, UPT, UR6, 0x1f, URZ ;  /* 0x0000001f06057890 */ /* 0x004fe4000fffe0ff */
[----:B------:R-:W-:Y:S02]  /*1d40*/  UIADD3 UR48, UPT, UPT, UR6, 0x3e, URZ ;  /* 0x0000003e06307890 */ /* 0x000fe4000fffe0ff */
[----:B------:R-:W-:Y:S02]  /*1d50*/  USHF.R.S32.HI UR4, URZ, 0x1f, UR5 ;  /* 0x0000001fff047899 */ /* 0x000fe40008011405 */
[----:B---3--:R-:W-:Y:S02]  /*1d60*/  ULEA UR13, UR9, UR8, 0x18 ;  /* 0x00000008090d7291 */ /* 0x008fe4000f8ec0ff */
[----:B------:R-:W-:Y:S02]  /*1d70*/  ULEA.HI UR4, UR4, UR5, URZ, 0x5 ;  /* 0x0000000504047291 */ /* 0x000fe4000f8f28ff */
[----:B------:R-:W-:-:S02]  /*1d80*/  UIADD3 UR5, UPT, UPT, UR6, -0x1, URZ ;  /* 0xffffffff06057890 */ /* 0x000fc4000fffe0ff */
[----:B------:R-:W-:Y:S02]  /*1d90*/  USHF.R.S32.HI UR41, URZ, 0x5, UR4 ;  /* 0x00000005ff297899 */ /* 0x000fe40008011404 */
[----:B------:R-:W-:Y:S02]  /*1da0*/  UISETP.GE.U32.AND UP2, UPT, UR5, -0x3f, UPT ;  /* 0xffffffc10500788c */ /* 0x000fe4000bf46070 */
[----:B------:R-:W-:Y:S02]  /*1db0*/  UISETP.LT.U32.AND UP0, UPT, UR41, 0x29, UPT ;  /* 0x000000292900788c */ /* 0x000fe4000bf01070 */
[----:B------:R-:W-:Y:S02]  /*1dc0*/  ULOP3.LUT UR5, UR7, 0x20, URZ, 0xc0, !UPT ;  /* 0x0000002007057892 */ /* 0x000fe4000f8ec0ff */
[----:B------:R-:W-:Y:S01]  /*1dd0*/  USEL UR40, UR41, 0x29, UP0 ;  /* 0x0000002929287887 */ /* 0x000fe20008000000 */
[----:B------:R-:W2:Y:S03]  /*1de0*/  LDCU.64 UR26, c[0x0][0x348] ;  /* 0x00006900ff1a77ac */ /* 0x000ea60008000a00 */
[----:B------:R-:W-:-:S02]  /*1df0*/  UIADD3 UR4, UPT, UPT, UR40, -0x1, URZ ;  /* 0xffffffff28047890 */ /* 0x000fc4000fffe0ff */
[----:B------:R-:W-:Y:S01]  /*1e00*/  @UP2 UIADD3 UR4, UPT, UPT, UR40, URZ, URZ ;  /* 0x000000ff28042290 */ /* 0x000fe2000fffe0ff */
[----:B------:R-:W3:Y:S01]  /*1e10*/  LDCU UR38, c[0x0][0x374] ;  /* 0x00006e80ff2677ac */ /* 0x000ee20008000800 */
[----:B------:R-:W-:Y:S02]  /*1e20*/  UIADD3 UR30, UPT, UPT, UR13, 0x2d600, UR28 ;  /* 0x0002d6000d1e7890 */ /* 0x000fe4000fffe01c */
[----:B------:R-:W-:Y:S02]  /*1e30*/  ULEA.HI UR44, UR28, UR5, URZ, 0x1b ;  /* 0x000000051c2c7291 */ /* 0x000fe4000f8fd8ff */
[----:B------:R-:W-:Y:S02]  /*1e40*/  UIADD3 UR47, UPT, UPT, UR41, -UR40, URZ ;  /* 0x80000028292f7290 */ /* 0x000fe4000fffe0ff */
[----:B------:R-:W-:Y:S02]  /*1e50*/  UIADD3 UR29, UPT, UPT, UR4, 0x1, URZ ;  /* 0x00000001041d7890 */ /* 0x000fe4000fffe0ff */
[----:B------:R-:W-:Y:S01]  /*1e60*/  UIADD3 UR43, UPT, UPT, -UR4, URZ, URZ ;  /* 0x000000ff042b7290 */ /* 0x000fe2000fffe1ff */
[----:B----4-:R-:W-:-:S11]  /*1e70*/  UMOV UR6, URZ ;  /* 0x000000ff00067c82 */ /* 0x010fd60008000000 */
.L_x_43:
[----:B------:R-:W4:Y:S02]  /*1e80*/  S2UR UR4, SR_CgaCtaId ;  /* 0x00000000000479c3 */ /* 0x000f240000008800 */
[----:B----4-:R-:W-:-:S09]  /*1e90*/  UISETP.NE.AND UP0, UPT, UR4, URZ, UPT ;  /* 0x000000ff0400728c */ /* 0x010fd2000bf05270 */
[----:B------:R-:W-:Y:S05]  /*1ea0*/  BRA.U UP0, `(.L_x_24) ;  /* 0x0000000100287547 */ /* 0x000fea000b800000 */
[----:B------:R-:W-:Y:S02]  /*1eb0*/  LEA R0, R9, UR13, 0x3 ;  /* 0x0000000d09007c11 */ /* 0x000fe4000f8e18ff */
[----:B------:R-:W-:-:S04]  /*1ec0*/  SHF.L.U32 R2, R8, 0x1f, RZ ;  /* 0x0000001f08027819 */ /* 0x000fc800000006ff */
[----:B------:R-:W4:Y:S02]  /*1ed0*/  SYNCS.PHASECHK.TRANS64.TRYWAIT P0, [R0+URZ+0x320], R2 ;  /* 0x00032002000075a7 */ /* 0x000f2400080011ff */
[----:B----4-:R-:W-:Y:S05]  /*1ee0*/  @!P0 BRA `(.L_x_25) ;  /* 0x0000007000188947 */ /* 0x010fea0003800000 */
.L_x_151:
[----:B------:R-:W-:Y:S01]  /*1ef0*/  VIADD R9, R9, 0x1 ;  /* 0x0000000109097836 */ /* 0x000fe20000000000 */
[----:B------:R4:W-:Y:S04]  /*1f00*/  SYNCS.ARRIVE.TRANS64.A1T0 RZ, [R0+URZ+0x310], RZ ;  /* 0x000310ff00ff79a7 */ /* 0x0009e800081000ff */
[----:B------:R-:W-:-:S04]  /*1f10*/  ISETP.NE.AND P0, PT, R9, 0x2, PT ;  /* 0x000000020900780c */ /* 0x000fc80003f05270 */
[----:B------:R-:W-:Y:S02]  /*1f20*/  SEL R9, R9, RZ, P0 ;  /* 0x000000ff09097207 */ /* 0x000fe40000000000 */
[----:B----4-:R-:W-:-:S04]  /*1f30*/  SEL R0, RZ, 0x1, P0 ;  /* 0x00000001ff007807 */ /* 0x010fc80000000000 */
[----:B------:R-:W-:-:S07]  /*1f40*/  LOP3.LUT R8, R8, R0, RZ, 0x3c, !PT ;  /* 0x0000000008087212 */ /* 0x000fce00078e3cff */
.L_x_24:
[----:B------:R-:W-:Y:S01]  /*1f50*/  ULEA UR4, UR6, UR13, 0x3 ;  /* 0x0000000d06047291 */ /* 0x000fe2000f8e18ff */
[----:B------:R-:W-:Y:S01]  /*1f60*/  SHF.L.U32 R0, R12, 0x1f, RZ ;  /* 0x0000001f0c007819 */ /* 0x000fe200000006ff */
[----:B------:R-:W-:Y:S02]  /*1f70*/  UISETP.GE.U32.AND UP0, UPT, UR48, 0x3f, UPT ;  /* 0x0000003f3000788c */ /* 0x000fe4000bf06070 */
[----:B------:R-:W-:Y:S01]  /*1f80*/  ULEA UR19, UR46, UR44, 0x6 ;  /* 0x0000002c2e137291 */ /* 0x000fe2000f8e30ff */
[----:B------:R-:W-:-:S04]  /*1f90*/  UMOV UR7, URZ ;  /* 0x000000ff00077c82 */ /* 0x000fc80008000000 */
[----:B------:R4:W1:Y:S01]  /*1fa0*/  SYNCS.PHASECHK.TRANS64.TRYWAIT P0, [UR4+0x148], R0 ;  /* 0x00014800ff0075a7 */ /* 0x0008620008001104 */
[----:B------:R-:W-:-:S04]  /*1fb0*/  ULEA.HI UR4, UR45, UR45, URZ, 0x1 ;  /* 0x0000002d2d047291 */ /* 0x000fc8000f8f08ff */
[----:B------:R-:W-:-:S04]  /*1fc0*/  USHF.L.U32 UR4, UR4, 0x7, URZ ;  /* 0x0000000704047899 */ /* 0x000fc800080006ff */
[----:B------:R-:W-:-:S04]  /*1fd0*/  ULOP3.LUT UR35, UR4, 0xffffff00, URZ, 0xc0, !UPT ;  /* 0xffffff0004237892 */ /* 0x000fc8000f8ec0ff */
[----:B------:R-:W-:Y:S01]  /*1fe0*/  ULOP3.LUT UR35, UR35, 0x80, UR49, 0xf8, !UPT ;  /* 0x0000008023237892 */ /* 0x000fe2000f8ef831 */
[----:B------:R-:W-:Y:S11]  /*1ff0*/  BRA.U !UP0, `(.L_x_26) ;  /* 0x0000000108c47547 */ /* 0x000ff6000b800000 */
[----:B------:R-:W-:Y:S01]  /*2000*/  UMOV UR10, UR43 ;  /* 0x0000002b000a7c82 */ /* 0x000fe20008000000 */
[----:B------:R-:W-:Y:S01]  /*2010*/  UMOV UR4, UR6 ;  /* 0x0000000600047c82 */ /* 0x000fe20008000000 */
[----:B------:R-:W-:-:S05]  /*2020*/  UMOV UR34, URZ ;  /* 0x000000ff00227c82 */ /* 0x000fca0008000000 */
.L_x_32:
[----:B------:R-:W-:Y:S01]  /*2030*/  ULEA UR33, UR4, UR13, 0x3 ;  /* 0x0000000d04217291 */ /* 0x000fe2000f8e18ff */
[----:B------:R-:W-:Y:S01]  /*2040*/  @P3 MOV R2, 0x2800 ;  /* 0x0000280000023802 */ /* 0x000fe20000000f00 */
[----:B-12---:R-:W-:Y:S10]  /*2050*/  @P0 BRA `(.L_x_27) ;  /* 0x00000000000c0947 */ /* 0x006ff40003800000 */
[----:B------:R-:W-:-:S04]  /*2060*/  SHF.L.U32 R3, R12, 0x1f, RZ ;  /* 0x0000001f0c037819 */ /* 0x000fc800000006ff */
[----:B------:R-:W1:Y:S02]  /*2070*/  SYNCS.PHASECHK.TRANS64.TRYWAIT P0, [UR33+0x148], R3 ;  /* 0x00014803ff0075a7 */ /* 0x000e640008001121 */
[----:B-1----:R-:W-:Y:S05]  /*2080*/  @!P0 BRA `(.L_x_28) ;  /* 0x0000006c00c48947 */ /* 0x002fea0003800000 */
.L_x_27:
[----:B------:R1:W-:Y:S01]  /*2090*/  @P3 SYNCS.ARRIVE.TRANS64 RZ, [UR33], R2 ;  /* 0x00000002ffff39a7 */ /* 0x0003e20008000021 */
[----:B------:R-:W-:Y:S02]  /*20a0*/  ULOP3.LUT UR5, UR21, 0x2, URZ, 0xfc, !UPT ;  /* 0x0000000215057892 */ /* 0x000fe4000f8efcff */
[----:B------:R-:W-:Y:S02]  /*20b0*/  UIADD3 UR10, UPT, UPT, UR10, 0x1, URZ ;  /* 0x000000010a0a7890 */ /* 0x000fe4000fffe0ff */
[----:B------:R-:W-:Y:S02]  /*20c0*/  UISETP.NE.AND UP0, UPT, UR5, 0x2, UPT ;  /* 0x000000020500788c */ /* 0x000fe4000bf05270 */
[----:B------:R-:W-:-:S07]  /*20d0*/  UISETP.NE.AND UP2, UPT, UR10, 0x1, UPT ;  /* 0x000000010a00788c */ /* 0x000fce000bf45270 */
[----:B------:R-:W-:Y:S05]  /*20e0*/  BRA.U UP0, `(.L_x_29) ;  /* 0x0000000100047547 */ /* 0x000fea000b800000 */
[----:B--23--:R-:W-:Y:S05]  /*20f0*/  BPT.TRAP 0x1 ;  /* 0x000000040000795c */ /* 0x00cfea0000300000 */
.L_x_29:
[----:B------:R-:W-:Y:S04]  /*2100*/  BSSY.RECONVERGENT B0, `(.L_x_30) ;  /* 0x0000003000007945 */ /* 0x000fe80003800200 */
[----:B------:R-:W-:Y:S05]  /*2110*/  @!P2 BRA `(.L_x_31) ;  /* 0x000000000004a947 */ /* 0x000fea0003800000 */
[----:B--23--:R-:W-:Y:S05]  /*2120*/  BPT.TRAP 0x1 ;  /* 0x000000040000795c */ /* 0x00cfea0000300000 */
.L_x_31:
[----:B--23--:R-:W-:Y:S05]  /*2130*/  BSYNC.RECONVERGENT B0 ;  /* 0x0000000000007941 */ /* 0x00cfea0003800200 */
.L_x_30:
[----:B------:R-:W-:Y:S02]  /*2140*/  UIADD3 UR5, UPT, UPT, UR4, 0x1, URZ ;  /* 0x0000000104057890 */ /* 0x000fe4000fffe0ff */
[----:B------:R-:W-:Y:S02]  /*2150*/  ULEA UR32, UR4, UR13, 0xc ;  /* 0x0000000d04207291 */ /* 0x000fe4000f8e60ff */
[----:B------:R-:W-:Y:S02]  /*2160*/  UISETP.NE.AND UP0, UPT, UR5, 0x29, UPT ;  /* 0x000000290500788c */ /* 0x000fe4000bf05270 */
[----:B------:R-:W-:Y:S02]  /*2170*/  UIADD3 UR8, UP1, UPT, UR26, 0x80, URZ ;  /* 0x000000801a087890 */ /* 0x000fe4000ff3e0ff */
[----:B------:R-:W-:Y:S02]  /*2180*/  USEL UR7, URZ, 0x1, UP0 ;  /* 0x00000001ff077887 */ /* 0x000fe40008000000 */
[----:B------:R-:W-:-:S02]  /*2190*/  USEL UR6, UR5, URZ, UP0 ;  /* 0x000000ff05067287 */ /* 0x000fc40008000000 */
[----:B------:R-:W-:Y:S02]  /*21a0*/  ULEA UR16, UR4, UR28, 0xa ;  /* 0x0000001c04107291 */ /* 0x000fe4000f8e50ff */
[----:B------:R-:W-:Y:S01]  /*21b0*/  ULEA UR5, UR6, UR13, 0x3 ;  /* 0x0000000d06057291 */ /* 0x000fe2000f8e18ff */
[----:B------:R-:W-:Y:S01]  /*21c0*/  LOP3.LUT R12, R12, UR7, RZ, 0x3c, !PT ;  /* 0x000000070c0c7c12 */ /* 0x000fe2000f8e3cff */
[----:B------:R-:W-:Y:S02]  /*21d0*/  UIADD3 UR4, UP0, UPT, UR26, 0x180, URZ ;  /* 0x000001801a047890 */ /* 0x000fe4000ff1e0ff */
[----:B------:R-:W-:Y:S01]  /*21e0*/  ULOP3.LUT UR33, UR33, 0xfefffff8, URZ, 0xc0, !UPT ;  /* 0xfefffff821217892 */ /* 0x000fe2000f8ec0ff */
[----:B-1--4-:R-:W-:Y:S01]  /*21f0*/  SHF.L.U32 R0, R12, 0x1f, RZ ;  /* 0x0000001f0c007819 */ /* 0x012fe200000006ff */
[----:B------:R-:W-:Y:S02]  /*2200*/  UIADD3.X UR9, UPT, UPT, URZ, UR27, URZ, UP1, !UPT ;  /* 0x0000001bff097290 */ /* 0x000fe40008ffe4ff */
[----:B------:R-:W-:Y:S01]  /*2210*/  UIADD3 UR32, UPT, UPT, UR32, 0x4600, URZ ;  /* 0x0000460020207890 */ /* 0x000fe2000fffe0ff */
[----:B------:R1:W2:Y:S01]  /*2220*/  SYNCS.PHASECHK.TRANS64.TRYWAIT P0, [UR5+0x148], R0 ;  /* 0x00014800ff0075a7 */ /* 0x0002a20008001105 */
[----:B------:R-:W-:-:S02]  /*2230*/  UIADD3 UR16, UPT, UPT, UR13, 0x2d600, UR16 ;  /* 0x0002d6000d107890 */ /* 0x000fc4000fffe010 */
[----:B------:R-:W-:Y:S02]  /*2240*/  UIADD3.X UR5, UPT, UPT, URZ, UR27, URZ, UP0, !UPT ;  /* 0x0000001bff057290 */ /* 0x000fe400087fe4ff */
[----:B------:R-:W-:Y:S01]  /*2250*/  UPRMT UR7, URZ, 0x5410, UR24 ;  /* 0x00005410ff077896 */ /* 0x000fe20008000018 */
[----:B------:R-:W-:Y:S01]  /*2260*/  UMOV UR14, 0x0 ;  /* 0x00000000000e7882 */ /* 0x000fe20000000000 */
[----:B------:R-:W-:Y:S01]  /*2270*/  UMOV UR15, 0x10000000 ;  /* 0x10000000000f7882 */ /* 0x000fe20000000000 */
[----:B------:R-:W-:Y:S01]  /*2280*/  UMOV UR18, UR34 ;  /* 0x0000002200127c82 */ /* 0x000fe20008000000 */
[----:B------:R-:W-:Y:S01]  /*2290*/  UMOV UR20, UR36 ;  /* 0x0000002400147c82 */ /* 0x000fe20008000000 */
[----:B------:R-:W-:Y:S01]  /*22a0*/  UMOV UR17, UR33 ;  /* 0x0000002100117c82 */ /* 0x000fe20008000000 */
[----:B------:R3:W-:Y:S03]  /*22b0*/  UTMALDG.3D.2CTA [UR32], [UR8], desc[UR14] ;  /* 0x00000e20080075b4 */ /* 0x0007e60008211000 */
[----:B------:R4:W-:Y:S01]  /*22c0*/  UTMALDG.3D.MULTICAST.2CTA [UR16], [UR4], UR7, desc[UR14] ;  /* 0x00000e10040073b4 */ /* 0x0009e20008211807 */
[----:B---3--:R-:W-:Y:S01]  /*22d0*/  UIADD3 UR34, UPT, UPT, UR34, 0x20, URZ ;  /* 0x0000002022227890 */ /* 0x008fe2000fffe0ff */
[----:B----4-:R-:W-:Y:S01]  /*22e0*/  UMOV UR7, UR29 ;  /* 0x0000001d00077c82 */ /* 0x010fe20008000000 */
[----:B------:R-:W-:Y:S01]  /*22f0*/  UMOV UR4, UR6 ;  /* 0x0000000600047c82 */ /* 0x000fe20008000000 */
[----:B------:R-:W-:Y:S09]  /*2300*/  BRA.U UP2, `(.L_x_32) ;  /* 0xfffffffd02487547 */ /* 0x000ff2000b83ffff */
.L_x_26:
[----:B------:R-:W-:Y:S01]  /*2310*/  ULEA UR4, UR6, UR13, 0x3 ;  /* 0x0000000d06047291 */ /* 0x000fe2000f8e18ff */
[----:B-1--4-:R-:W-:Y:S01]  /*2320*/  SHF.L.U32 R0, R12, 0x1f, RZ ;  /* 0x0000001f0c007819 */ /* 0x012fe200000006ff */
[----:B------:R-:W-:Y:S01]  /*2330*/  @!P1 SYNCS.ARRIVE.TRANS64.A1T0 RZ, [UR13+0x2a8], RZ ;  /* 0x0002a8ffffff99a7 */ /* 0x000fe2000810000d */
[----:B------:R-:W-:-:S06]  /*2340*/  UISETP.GT.AND UP0, UPT, UR41, UR40, UPT ;  /* 0x000000282900728c */ /* 0x000fcc000bf04270 */
[----:B--2---:R1:W2:Y:S03]  /*2350*/  SYNCS.PHASECHK.TRANS64.TRYWAIT P0, [UR4+0x148], R0 ;  /* 0x00014800ff0075a7 */ /* 0x0042a60008001104 */
[----:B------:R-:W-:Y:S05]  /*2360*/  BRA.U !UP0, `(.L_x_33) ;  /* 0x0000000108c07547 */ /* 0x000fea000b800000 */
[----:B------:R-:W-:Y:S01]  /*2370*/  UIADD3 UR25, UPT, UPT, UR47, UR7, URZ ;  /* 0x000000072f197290 */ /* 0x000fe2000fffe0ff */
[----:B------:R-:W-:-:S11]  /*2380*/  UMOV UR4, UR6 ;  /* 0x0000000600047c82 */ /* 0x000fd60008000000 */
.L_x_39:
[----:B------:R-:W-:Y:S01]  /*2390*/  ULEA UR9, UR4, UR13, 0x3 ;  /* 0x0000000d04097291 */ /* 0x000fe2000f8e18ff */
[----:B--2---:R-:W-:Y:S01]  /*23a0*/  @P3 MOV R2, 0x2800 ;  /* 0x0000280000023802 */ /* 0x004fe20000000f00 */
[----:B-12-4-:R-:W-:Y:S10]  /*23b0*/  @P0 BRA `(.L_x_34) ;  /* 0x00000000000c0947 */ /* 0x016ff40003800000 */
[----:B------:R-:W-:-:S04]  /*23c0*/  SHF.L.U32 R3, R12, 0x1f, RZ ;  /* 0x0000001f0c037819 */ /* 0x000fc800000006ff */
[----:B------:R-:W2:Y:S02]  /*23d0*/  SYNCS.PHASECHK.TRANS64.TRYWAIT P0, [UR9+0x148], R3 ;  /* 0x00014803ff0075a7 */ /* 0x000ea40008001109 */
[----:B--2---:R-:W-:Y:S05]  /*23e0*/  @!P0 BRA `(.L_x_35) ;  /* 0x0000006c00048947 */ /* 0x004fea0003800000 */
.L_x_34:
[----:B------:R2:W-:Y:S01]  /*23f0*/  @P3 SYNCS.ARRIVE.TRANS64 RZ, [UR9], R2 ;  /* 0x00000002ffff39a7 */ /* 0x0005e20008000009 */
[----:B------:R-:W-:-:S04]  /*2400*/  ULOP3.LUT UR5, UR21, 0x2, URZ, 0xfc, !UPT ;  /* 0x0000000215057892 */ /* 0x000fc8000f8efcff */
[----:B------:R-:W-:-:S09]  /*2410*/  UISETP.NE.AND UP0, UPT, UR5, 0x2, UPT ;  /* 0x000000020500788c */ /* 0x000fd2000bf05270 */
[----:B------:R-:W-:Y:S05]  /*2420*/  BRA.U UP0, `(.L_x_36) ;  /* 0x0000000100047547 */ /* 0x000fea000b800000 */
[----:B---3--:R-:W-:Y:S05]  /*2430*/  BPT.TRAP 0x1 ;  /* 0x000000040000795c */ /* 0x008fea0000300000 */
.L_x_36:
[----:B------:R-:W-:Y:S04]  /*2440*/  BSSY.RECONVERGENT B0, `(.L_x_37) ;  /* 0x0000003000007945 */ /* 0x000fe80003800200 */
[----:B------:R-:W-:Y:S05]  /*2450*/  @!P2 BRA `(.L_x_38) ;  /* 0x000000000004a947 */ /* 0x000fea0003800000 */
[----:B---3--:R-:W-:Y:S05]  /*2460*/  BPT.TRAP 0x1 ;  /* 0x000000040000795c */ /* 0x008fea0000300000 */
.L_x_38:
[----:B---3--:R-:W-:Y:S05]  /*2470*/  BSYNC.RECONVERGENT B0 ;  /* 0x0000000000007941 */ /* 0x008fea0003800200 */
.L_x_37:
[----:B------:R-:W-:Y:S02]  /*2480*/  UIADD3 UR5, UPT, UPT, UR4, 0x1, URZ ;  /* 0x0000000104057890 */ /* 0x000fe4000fffe0ff */
[----:B------:R-:W-:Y:S02]  /*2490*/  USHF.L.U32 UR10, UR7, 0x5, URZ ;  /* 0x00000005070a7899 */ /* 0x000fe400080006ff */
[----:B------:R-:W-:Y:S02]  /*24a0*/  UISETP.NE.AND UP0, UPT, UR5, 0x29, UPT ;  /* 0x000000290500788c */ /* 0x000fe4000bf05270 */
[----:B------:R-:W-:Y:S02]  /*24b0*/  UIADD3 UR7, UPT, UPT, UR7, 0x1, URZ ;  /* 0x0000000107077890 */ /* 0x000fe4000fffe0ff */
[----:B------:R-:W-:Y:S02]  /*24c0*/  USEL UR8, URZ, 0x1, UP0 ;  /* 0x00000001ff087887 */ /* 0x000fe40008000000 */
[----:B------:R-:W-:-:S02]  /*24d0*/  USEL UR6, UR5, URZ, UP0 ;  /* 0x000000ff05067287 */ /* 0x000fc40008000000 */
[----:B------:R-:W-:Y:S02]  /*24e0*/  UIADD3 UR22, UP0, UPT, UR26, 0x180, URZ ;  /* 0x000001801a167890 */ /* 0x000fe4000ff1e0ff */
[----:B------:R-:W-:Y:S01]  /*24f0*/  LOP3.LUT R12, R12, UR8, RZ, 0x3c, !PT ;  /* 0x000000080c0c7c12 */ /* 0x000fe2000f8e3cff */
[----:B------:R-:W-:Y:S02]  /*2500*/  ULEA UR8, UR4, UR13, 0xc ;  /* 0x0000000d04087291 */ /* 0x000fe4000f8e60ff */
[----:B------:R-:W-:Y:S01]  /*2510*/  UIADD3 UR14, UP1, UPT, UR26, 0x80, URZ ;  /* 0x000000801a0e7890 */ /* 0x000fe2000ff3e0ff */
[----:B-1----:R-:W-:Y:S01]  /*2520*/  SHF.L.U32 R0, R12, 0x1f, RZ ;  /* 0x0000001f0c007819 */ /* 0x002fe200000006ff */
[----:B------:R-:W-:Y:S02]  /*2530*/  UIADD3.X UR23, UPT, UPT, URZ, UR27, URZ, UP0, !UPT ;  /* 0x0000001bff177290 */ /* 0x000fe400087fe4ff */
[----:B------:R-:W-:Y:S02]  /*2540*/  UISETP.NE.AND UP0, UPT, UR7, UR25, UPT ;  /* 0x000000190700728c */ /* 0x000fe4000bf05270 */
[----:B------:R-:W-:-:S02]  /*2550*/  ULEA UR5, UR6, UR13, 0x3 ;  /* 0x0000000d06057291 */ /* 0x000fc4000f8e18ff */
[----:B------:R-:W-:Y:S02]  /*2560*/  ULOP3.LUT UR9, UR9, 0xfefffff8, URZ, 0xc0, !UPT ;  /* 0xfefffff809097892 */ /* 0x000fe4000f8ec0ff */
[----:B------:R-:W-:Y:S02]  /*2570*/  ULEA UR16, UR4, UR30, 0xa ;  /* 0x0000001e04107291 */ /* 0x000fe4000f8e50ff */
[----:B------:R-:W-:Y:S02]  /*2580*/  UIADD3 UR8, UPT, UPT, UR8, 0x4600, URZ ;  /* 0x0000460008087890 */ /* 0x000fe4000fffe0ff */
[----:B------:R-:W-:Y:S01]  /*2590*/  UIADD3.X UR15, UPT, UPT, URZ, UR27, URZ, UP1, !UPT ;  /* 0x0000001bff0f7290 */ /* 0x000fe20008ffe4ff */
[----:B------:R4:W1:Y:S01]  /*25a0*/  SYNCS.PHASECHK.TRANS64.TRYWAIT P0, [UR5+0x148], R0 ;  /* 0x00014800ff0075a7 */ /* 0x0008620008001105 */
[----:B------:R-:W-:Y:S01]  /*25b0*/  UPRMT UR4, URZ, 0x5410, UR24 ;  /* 0x00005410ff047896 */ /* 0x000fe20008000018 */
[----:B------:R-:W-:Y:S01]  /*25c0*/  UMOV UR32, 0x0 ;  /* 0x0000000000207882 */ /* 0x000fe20000000000 */
[----:B------:R-:W-:Y:S01]  /*25d0*/  UMOV UR33, 0x10000000 ;  /* 0x1000000000217882 */ /* 0x000fe20000000000 */
[----:B------:R-:W-:Y:S01]  /*25e0*/  UMOV UR11, UR35 ;  /* 0x00000023000b7c82 */ /* 0x000fe20008000000 */
[----:B------:R-:W-:Y:S01]  /*25f0*/  UMOV UR12, UR36 ;  /* 0x00000024000c7c82 */ /* 0x000fe20008000000 */
[----:B------:R-:W-:Y:S01]  /*2600*/  UMOV UR20, UR36 ;  /* 0x0000002400147c82 */ /* 0x000fe20008000000 */
[----:B------:R-:W-:Y:S01]  /*2610*/  UMOV UR17, UR9 ;  /* 0x0000000900117c82 */ /* 0x000fe20008000000 */
[----:B------:R-:W-:Y:S01]  /*2620*/  UMOV UR18, UR10 ;  /* 0x0000000a00127c82 */ /* 0x000fe20008000000 */
[----:B------:R-:W-:Y:S01]  /*2630*/  UTMALDG.3D.2CTA [UR8], [UR14], desc[UR32] ;  /* 0x000020080e0075b4 */ /* 0x000fe20008211000 */
[----:B------:R3:W-:Y:S02]  /*2640*/  UTMALDG.3D.MULTICAST.2CTA [UR16], [UR22], UR4, desc[UR32] ;  /* 0x00002010160073b4 */ /* 0x0007e40008211804 */
[----:B---3--:R-:W-:Y:S01]  /*2650*/  UMOV UR4, UR6 ;  /* 0x0000000600047c82 */ /* 0x008fe20008000000 */
[----:B------:R-:W-:Y:S05]  /*2660*/  BRA.U UP0, `(.L_x_39) ;  /* 0xfffffffd00487547 */ /* 0x000fea000b83ffff */
.L_x_33:
[C---:B------:R-:W-:Y:S01]  /*2670*/  LEA R3, R11.reuse, UR13, 0x3 ;  /* 0x0000000d0b037c11 */ /* 0x040fe2000f8e18ff */
[----:B------:R-:W-:Y:S01]  /*2680*/  NOP ;  /* 0x0000000000007918 */ /* 0x000fe20000000000 */
[----:B-1--4-:R-:W-:Y:S02]  /*2690*/  SHF.L.U32 R0, R10, 0x1f, RZ ;  /* 0x0000001f0a007819 */ /* 0x012fe400000006ff */
[----:B------:R-:W-:Y:S02]  /*26a0*/  LEA R4, R11, UR13, 0x4 ;  /* 0x0000000d0b047c11 */ /* 0x000fe4000f8e20ff */
[----:B--2---:R-:W1:Y:S02]  /*26b0*/  SYNCS.PHASECHK.TRANS64.TRYWAIT P0, [R3+URZ+0x2b0], R0 ;  /* 0x0002b000030075a7 */ /* 0x004e6400080011ff */
[----:B-1----:R-:W-:Y:S05]  /*26c0*/  @!P0 BRA `(.L_x_40) ;  /* 0x0000006800648947 */ /* 0x002fea0003800000 */
.L_x_154:
[----:B------:R-:W2:Y:S01]  /*26d0*/  LDS.128 R4, [R4+0x340] ;  /* 0x0003400004047984 */ /* 0x000ea20000000c00 */
[----:B------:R-:W-:Y:S01]  /*26e0*/  UISETP.GE.AND UP0, UPT, UR42, 0x1, UPT ;  /* 0x000000012a00788c */ /* 0x000fe2000bf06270 */
[----:B------:R-:W-:Y:S01]  /*26f0*/  @!PT LDS RZ, [RZ] ;  /* 0x00000000fffff984 */ /* 0x000fe20000000800 */
[----:B------:R-:W-:Y:S01]  /*2700*/  @!PT LDS RZ, [RZ] ;  /* 0x00000000fffff984 */ /* 0x000fe20000000800 */
[----:B------:R-:W-:Y:S01]  /*2710*/  @!PT LDS RZ, [RZ] ;  /* 0x00000000fffff984 */ /* 0x000fe20000000800 */
[----:B------:R-:W-:Y:S01]  /*2720*/  @!PT LDS RZ, [RZ] ;  /* 0x00000000fffff984 */ /* 0x000fe20000000800 */
[----:B------:R4:W-:Y:S06]  /*2730*/  MEMBAR.ALL.CTA ;  /* 0x0000000000007992 */ /* 0x0009ec0000008000 */
[----:B----4-:R-:W4:Y:S01]  /*2740*/  FENCE.VIEW.ASYNC.S ;  /* 0x00000000000073c6 */ /* 0x010f220000000000 */
[----:B--2---:R-:W-:-:S13]  /*2750*/  LOP3.LUT P0, RZ, R6, 0x1, RZ, 0xc0, !PT ;  /* 0x0000000106ff7812 */ /* 0x004fda000780c0ff */
[----:B----4-:R-:W-:Y:S01]  /*2760*/  VOTEU.ANY UP1, P0 ;  /* 0x0000000000ff7886 */ /* 0x010fe20000020100 */
[----:B------:R-:W-:-:S13]  /*2770*/  PLOP3.LUT P0, PT, PT, PT, UP1, 0x80, 0x8 ;  /* 0x000000000008781c */ /* 0x000fda0003f0f018 */
[----:B-1----:R-:W-:Y:S02]  /*2780*/  @P0 LOP3.LUT R0, R5, 0xffff, RZ, 0xc0, !PT ;  /* 0x0000ffff05000812 */ /* 0x002fe400078ec0ff */
[----:B------:R-:W-:Y:S02]  /*2790*/  @P0 MOV R2, R4 ;  /* 0x0000000400020202 */ /* 0x000fe40000000f00 */
[----:B------:R-:W-:Y:S01]  /*27a0*/  @P0 R2UR UR5, R0 ;  /* 0x00000000000502ca */ /* 0x000fe200000e0000 */
[----:B------:R-:W-:Y:S01]  /*27b0*/  VIADD R0, R3, 0x2c0 ;  /* 0x000002c003007836 */ /* 0x000fe20000000000 */
[----:B------:R-:W-:Y:S02]  /*27c0*/  @P0 SHF.R.U32.HI R4, RZ, 0x10, R5 ;  /* 0x00000010ff040819 */ /* 0x000fe40000011605 */
[----:B------:R-:W-:Y:S02]  /*27d0*/  @P0 R2UR UR7, R2 ;  /* 0x00000000020702ca */ /* 0x000fe400000e0000 */
[----:B------:R-:W-:-:S02]  /*27e0*/  PRMT R0, RZ, 0x654, R0 ;  /* 0x00000654ff007816 */ /* 0x000fc40000000000 */
[----:B------:R-:W-:Y:S02]  /*27f0*/  @P0 R2UR UR4, R4 ;  /* 0x00000000040402ca */ /* 0x000fe400000e0000 */
[----:B------:R1:W-:Y:S03]  /*2800*/  SYNCS.ARRIVE.TRANS64.RED.A1T0 RZ, [R0+URZ], RZ ;  /* 0x000000ff00ff79a7 */ /* 0x0003e600081004ff */
[----:B------:R-:W-:-:S04]  /*2810*/  @UP1 UMOV UR31, UR5 ;  /* 0x00000005001f1c82 */ /* 0x000fc80008000000 */
[----:B------:R-:W-:-:S04]  /*2820*/  @UP1 UMOV UR37, UR7 ;  /* 0x0000000700251c82 */ /* 0x000fc80008000000 */
[----:B------:R-:W-:Y:S01]  /*2830*/  @UP1 UMOV UR36, UR4 ;  /* 0x0000000400241c82 */ /* 0x000fe20008000000 */
[----:B------:R-:W-:Y:S05]  /*2840*/  BRA.U !UP0, `(.L_x_41) ;  /* 0x0000000108d47547 */ /* 0x000fea000b800000 */
[----:B------:R-:W3:Y:S01]  /*2850*/  LDCU.128 UR16, c[0x0][0xb10] ;  /* 0x00016200ff1077ac */ /* 0x000ee20008000c00 */
[----:B------:R-:W2:Y:S01]  /*2860*/  LDCU UR12, c[0x0][0xb20] ;  /* 0x00016400ff0c77ac */ /* 0x000ea20008000800 */
[----:B------:R-:W4:Y:S01]  /*2870*/  LDCU UR20, c[0x0][0xb0c] ;  /* 0x00016180ff1477ac */ /* 0x000f220008000800 */
[----:B------:R-:W1:Y:S01]  /*2880*/  LDCU.64 UR8, c[0x0][0xb28] ;  /* 0x00016500ff0877ac */ /* 0x000e620008000a00 */
[----:B------:R-:W-:Y:S02]  /*2890*/  UISETP.NE.AND UP3, UPT, UR42, 0x1, UPT ;  /* 0x000000012a00788c */ /* 0x000fe4000bf65270 */
[----:B---3--:R-:W-:Y:S02]  /*28a0*/  UIMAD.WIDE.U32 UR10, UR38, UR19, URZ ;  /* 0x00000013260a72a5 */ /* 0x008fe4000f8e00ff */
[----:B------:R-:W-:Y:S02]  /*28b0*/  UIMAD.WIDE.U32 UR4, UR39, UR16, URZ ;  /* 0x00000010270472a5 */ /* 0x000fe4000f8e00ff */
[----:B------:R-:W-:-:S02]  /*28c0*/  UISETP.NE.AND UP0, UPT, UR18, 0x1, UPT ;  /* 0x000000011200788c */ /* 0x000fc4000bf05270 */
[----:B------:R-:W-:Y:S01]  /*28d0*/  UIMAD.WIDE.U32 UR22, UR31, UR19, URZ ;  /* 0x000000131f1672a5 */ /* 0x000fe2000f8e00ff */
[----:B------:R-:W-:Y:S02]  /*28e0*/  UMOV UR10, UR11 ;  /* 0x0000000b000a7c82 */ /* 0x000fe40008000000 */
[----:B------:R-:W-:Y:S01]  /*28f0*/  UMOV UR4, UR5 ;  /* 0x0000000500047c82 */ /* 0x000fe20008000000 */
[----:B--2---:R-:W-:Y:S02]  /*2900*/  USHF.R.U32.HI UR10, URZ, UR12, UR10 ;  /* 0x0000000cff0a7299 */ /* 0x004fe4000801160a */
[----:B----4-:R-:W-:Y:S02]  /*2910*/  UISETP.NE.AND UP2, UPT, UR20, 0x1, UPT ;  /* 0x000000011400788c */ /* 0x010fe4000bf45270 */
[----:B------:R-:W-:Y:S02]  /*2920*/  USHF.R.U32.HI UR4, URZ, UR17, UR4 ;  /* 0x00000011ff047299 */ /* 0x000fe40008011604 */
[----:B------:R-:W-:-:S02]  /*2930*/  USEL UR5, UR38, UR10, !UP0 ;  /* 0x0000000a26057287 */ /* 0x000fc4000c000000 */
[----:B------:R-:W-:Y:S02]  /*2940*/  USEL UR7, UR39, UR4, !UP2 ;  /* 0x0000000427077287 */ /* 0x000fe4000d000000 */
[----:B-1----:R-:W-:Y:S01]  /*2950*/  UIMAD.WIDE.U32 UR10, UR5, UR8, URZ ;  /* 0x00000008050a72a5 */ /* 0x002fe2000f8e00ff */
[----:B------:R-:W-:Y:S01]  /*2960*/  UMOV UR4, UR23 ;  /* 0x0000001700047c82 */ /* 0x000fe20008000000 */
[----:B------:R-:W-:Y:S02]  /*2970*/  UIMAD.WIDE.U32 UR14, UR37, UR16, URZ ;  /* 0x00000010250e72a5 */ /* 0x000fe4000f8e00ff */
[----:B------:R-:W-:-:S03]  /*2980*/  UIMAD.WIDE.U32 UR22, UR7, UR8, URZ ;  /* 0x00000008071672a5 */ /* 0x000fc6000f8e00ff */
[----:B------:R-:W-:Y:S01]  /*2990*/  UMOV UR10, UR11 ;  /* 0x0000000b000a7c82 */ /* 0x000fe20008000000 */
[----:B------:R-:W-:Y:S02]  /*29a0*/  USHF.R.U32.HI UR4, URZ, UR12, UR4 ;  /* 0x0000000cff047299 */ /* 0x000fe40008011604 */
[----:B------:R-:W-:Y:S01]  /*29b0*/  @UP3 USHF.R.U32.HI UR5, URZ, UR9, UR10 ;  /* 0x00000009ff053299 */ /* 0x000fe2000801160a */
[----:B------:R-:W-:Y:S01]  /*29c0*/  UMOV UR14, UR15 ;  /* 0x0000000f000e7c82 */ /* 0x000fe20008000000 */
[----:B------:R-:W-:Y:S01]  /*29d0*/  UMOV UR22, UR23 ;  /* 0x0000001700167c82 */ /* 0x000fe20008000000 */
[----:B------:R-:W-:Y:S02]  /*29e0*/  USHF.R.U32.HI UR17, URZ, UR17, UR14 ;  /* 0x00000011ff117299 */ /* 0x000fe4000801160e */
[----:B------:R-:W-:Y:S02]  /*29f0*/  USEL UR4, UR31, UR4, !UP0 ;  /* 0x000000041f047287 */ /* 0x000fe4000c000000 */
[----:B------:R-:W-:-:S02]  /*2a00*/  @UP3 USHF.R.U32.HI UR7, URZ, UR9, UR22 ;  /* 0x00000009ff073299 */ /* 0x000fc40008011616 */
[----:B------:R-:W-:Y:S02]  /*2a10*/  UIMAD UR10, UR42, UR5, URZ ;  /* 0x000000052a0a72a4 */ /* 0x000fe4000f8e02ff */
[----:B------:R-:W-:Y:S02]  /*2a20*/  USEL UR5, UR37, UR17, !UP2 ;  /* 0x0000001125057287 */ /* 0x000fe4000d000000 */
[----:B------:R-:W-:Y:S02]  /*2a30*/  UIMAD UR12, UR42, UR7, URZ ;  /* 0x000000072a0c72a4 */ /* 0x000fe4000f8e02ff */
[----:B------:R-:W-:Y:S02]  /*2a40*/  UISETP.GE.AND UP0, UPT, UR4, UR10, UPT ;  /* 0x0000000a0400728c */ /* 0x000fe4000bf06270 */
[----:B------:R-:W-:Y:S02]  /*2a50*/  UIMAD.WIDE.U32 UR10, UR4, UR8, URZ ;  /* 0x00000008040a72a5 */ /* 0x000fe4000f8e00ff */
[----:B------:R-:W-:-:S02]  /*2a60*/  UISETP.GE.OR UP0, UPT, UR5, UR12, UP0 ;  /* 0x0000000c0500728c */ /* 0x000fc40008706670 */
[----:B------:R-:W-:Y:S02]  /*2a70*/  UIMAD.WIDE.U32 UR14, UR5, UR8, URZ ;  /* 0x00000008050e72a5 */ /* 0x000fe4000f8e00ff */
[----:B------:R-:W-:Y:S01]  /*2a80*/  UIADD3 UR12, UPT, UPT, -UR5, URZ, URZ ;  /* 0x000000ff050c7290 */ /* 0x000fe2000fffe1ff */
[----:B------:R-:W-:Y:S01]  /*2a90*/  UMOV UR10, UR11 ;  /* 0x0000000b000a7c82 */ /* 0x000fe20008000000 */
[----:B------:R-:W-:Y:S02]  /*2aa0*/  UIADD3 UR11, UPT, UPT, -UR4, URZ, URZ ;  /* 0x000000ff040b7290 */ /* 0x000fe4000fffe1ff */
        /* <DEDUP_REMOVED lines=15> */
.L_x_41:
[----:B------:R-:W2:Y:S02]  /*2ba0*/  LDCU UR4, c[0x0][0xb30] ;  /* 0x00016600ff0477ac */ /* 0x000ea40008000800 */
[----:B--2---:R-:W-:-:S09]  /*2bb0*/  UISETP.NE.AND UP0, UPT, UR4, 0x1, UPT ;  /* 0x000000010400788c */ /* 0x004fd2000bf05270 */
[----:B------:R-:W-:Y:S05]  /*2bc0*/  BRA.U UP0, `(.L_x_42) ;  /* 0x0000000100447547 */ /* 0x000fea000b800000 */
[----:B------:R-:W2:Y:S01]  /*2bd0*/  LDCU.128 UR16, c[0x0][0xb10] ;  /* 0x00016200ff1077ac */ /* 0x000ea20008000c00 */
[----:B------:R-:W4:Y:S01]  /*2be0*/  LDCU UR10, c[0x0][0xb0c] ;  /* 0x00016180ff0a77ac */ /* 0x000f220008000800 */
[----:B------:R-:W1:Y:S01]  /*2bf0*/  LDCU UR7, c[0x0][0xb20] ;  /* 0x00016400ff0777ac */ /* 0x000e620008000800 */
[----:B--2---:R-:W-:Y:S02]  /*2c00*/  UIMAD.WIDE.U32 UR8, UR37, UR16, URZ ;  /* 0x00000010250872a5 */ /* 0x004fe4000f8e00ff */
[----:B------:R-:W-:Y:S02]  /*2c10*/  UIMAD.WIDE.U32 UR4, UR31, UR19, URZ ;  /* 0x000000131f0472a5 */ /* 0x000fe4000f8e00ff */
[----:B----4-:R-:W-:Y:S02]  /*2c20*/  UISETP.NE.AND UP2, UPT, UR10, 0x1, UPT ;  /* 0x000000010a00788c */ /* 0x010fe4000bf45270 */
[----:B------:R-:W-:Y:S01]  /*2c30*/  UISETP.NE.AND UP0, UPT, UR18, 0x1, UPT ;  /* 0x000000011200788c */ /* 0x000fe2000bf05270 */
[----:B------:R-:W-:-:S02]  /*2c40*/  UMOV UR8, UR9 ;  /* 0x0000000900087c82 */ /* 0x000fc40008000000 */
[----:B------:R-:W-:Y:S01]  /*2c50*/  UMOV UR4, UR5 ;  /* 0x0000000500047c82 */ /* 0x000fe20008000000 */
[----:B------:R-:W-:Y:S02]  /*2c60*/  USHF.R.U32.HI UR17, URZ, UR17, UR8 ;  /* 0x00000011ff117299 */ /* 0x000fe40008011608 */
[----:B-1----:R-:W-:Y:S02]  /*2c70*/  USHF.R.U32.HI UR4, URZ, UR7, UR4 ;  /* 0x00000007ff047299 */ /* 0x002fe40008011604 */
[----:B------:R-:W-:Y:S02]  /*2c80*/  USEL UR5, UR37, UR17, !UP2 ;  /* 0x0000001125057287 */ /* 0x000fe4000d000000 */
[----:B------:R-:W-:-:S04]  /*2c90*/  USEL UR4, UR31, UR4, !UP0 ;  /* 0x000000041f047287 */ /* 0x000fc8000c000000 */
[----:B------:R-:W-:Y:S02]  /*2ca0*/  UIADD3 UR7, UPT, UPT, UR5, -UR4, URZ ;  /* 0x8000000405077290 */ /* 0x000fe4000fffe0ff */
[----:B------:R-:W-:Y:S02]  /*2cb0*/  UIADD3 UR4, UPT, UPT, -UR5, UR4, URZ ;  /* 0x0000000405047290 */ /* 0x000fe4000fffe1ff */
[----:B------:R-:W-:Y:S02]  /*2cc0*/  UIMAD UR31, UR7, UR18, UR31 ;  /* 0x00000012071f72a4 */ /* 0x000fe4000f8e021f */
[----:B------:R-:W-:-:S12]  /*2cd0*/  UIMAD UR37, UR4, UR10, UR37 ;  /* 0x0000000a042572a4 */ /* 0x000fd8000f8e0225 */
.L_x_42:
[----:B------:R-:W-:Y:S01]  /*2ce0*/  VIADD R11, R11, 0x1 ;  /* 0x000000010b0b7836 */ /* 0x000fe20000000000 */
[----:B------:R-:W-:Y:S01]  /*2cf0*/  PLOP3.LUT P1, PT, PT, PT, PT, 0x80, 0x8 ;  /* 0x000000000008781c */ /* 0x000fe20003f2f070 */
[----:B------:R-:W-:Y:S02]  /*2d00*/  UIADD3 UR45, UPT, UPT, UR37, UR55, URZ ;  /* 0x00000037252d7290 */ /* 0x000fe4000fffe0ff */
[----:B------:R-:W-:Y:S01]  /*2d10*/  UIADD3 UR46, UPT, UPT, UR31, UR59, URZ ;  /* 0x0000003b1f2e7290 */ /* 0x000fe2000fffe0ff */
[----:B------:R-:W-:-:S04]  /*2d20*/  ISETP.NE.AND P0, PT, R11, 0x2, PT ;  /* 0x000000020b00780c */ /* 0x000fc80003f05270 */
[----:B-1----:R-:W-:Y:S02]  /*2d30*/  SEL R0, RZ, 0x1, P0 ;  /* 0x00000001ff007807 */ /* 0x002fe40000000000 */
[----:B------:R-:W-:Y:S02]  /*2d40*/  SEL R11, R11, RZ, P0 ;  /* 0x000000ff0b0b7207 */ /* 0x000fe40000000000 */
[----:B------:R-:W-:Y:S01]  /*2d50*/  LOP3.LUT R10, R10, R0, RZ, 0x3c, !PT ;  /* 0x000000000a0a7212 */ /* 0x000fe200078e3cff */
[----:B------:R-:W-:Y:S06]  /*2d60*/  BRA.U UP1, `(.L_x_43) ;  /* 0xfffffff101447547 */ /* 0x000fec000b83ffff */
[----:B------:R-:W-:Y:S01]  /*2d70*/  UIADD3 UR13, UPT, UPT, UR13, 0x148, URZ ;  /* 0x000001480d0d7890 */ /* 0x000fe2000fffe0ff */
[----:B------:R-:W-:-:S03]  /*2d80*/  SHF.L.U32 R2, R12, 0x1f, RZ ;  /* 0x0000001f0c027819 */ /* 0x000fc600000006ff */
[----:B------:R-:W-:-:S09]  /*2d90*/  ULEA UR4, UR6, UR13, 0x3 ;  /* 0x0000000d06047291 */ /* 0x000fd2000f8e18ff */
[----:B------:R-:W1:Y:S02]  /*2da0*/  SYNCS.PHASECHK.TRANS64.TRYWAIT P0, [UR4], R2 ;  /* 0x00000002ff0075a7 */ /* 0x000e640008001104 */
[----:B-1----:R-:W-:Y:S05]  /*2db0*/  @!P0 BRA `(.L_x_44) ;  /* 0x0000006000bc8947 */ /* 0x002fea0003800000 */
.L_x_156:
[----:B------:R-:W-:-:S04]  /*2dc0*/  UIADD3 UR4, UPT, UPT, UR6, 0x1, URZ ;  /* 0x0000000106047890 */ /* 0x000fc8000fffe0ff */
[----:B------:R-:W-:-:S04]  /*2dd0*/  UISETP.NE.AND UP0, UPT, UR4, 0x29, UPT ;  /* 0x000000290400788c */ /* 0x000fc8000bf05270 */
[----:B------:R-:W-:Y:S02]  /*2de0*/  USEL UR6, URZ, 0x1, UP0 ;  /* 0x00000001ff067887 */ /* 0x000fe40008000000 */
[----:B------:R-:W-:-:S04]  /*2df0*/  USEL UR4, UR4, URZ, UP0 ;  /* 0x000000ff04047287 */ /* 0x000fc80008000000 */
[----:B------:R-:W-:Y:S01]  /*2e00*/  ULEA UR5, UR4, UR13, 0x3 ;  /* 0x0000000d04057291 */ /* 0x000fe2000f8e18ff */
[----:B-1----:R-:W-:-:S04]  /*2e10*/  LOP3.LUT R2, R12, UR6, RZ, 0x3c, !PT ;  /* 0x000000060c027c12 */ /* 0x002fc8000f8e3cff */
[----:B------:R-:W-:-:S04]  /*2e20*/  SHF.L.U32 R3, R2, 0x1f, RZ ;  /* 0x0000001f02037819 */ /* 0x000fc800000006ff */
[----:B------:R-:W1:Y:S02]  /*2e30*/  SYNCS.PHASECHK.TRANS64.TRYWAIT P0, [UR5], R3 ;  /* 0x00000003ff0075a7 */ /* 0x000e640008001105 */
[----:B-1----:R-:W-:Y:S05]  /*2e40*/  @!P0 BRA `(.L_x_45) ;  /* 0x0000006000b08947 */ /* 0x002fea0003800000 */
.L_x_158:
[----:B------:R-:W-:-:S04]  /*2e50*/  UIADD3 UR4, UPT, UPT, UR4, 0x1, URZ ;  /* 0x0000000104047890 */ /* 0x000fc8000fffe0ff */
[----:B------:R-:W-:-:S04]  /*2e60*/  UISETP.NE.AND UP0, UPT, UR4, 0x29, UPT ;  /* 0x000000290400788c */ /* 0x000fc8000bf05270 */
[----:B------:R-:W-:Y:S02]  /*2e70*/  USEL UR6, URZ, 0x1, UP0 ;  /* 0x00000001ff067887 */ /* 0x000fe40008000000 */
[----:B------:R-:W-:-:S04]  /*2e80*/  USEL UR4, UR4, URZ, UP0 ;  /* 0x000000ff04047287 */ /* 0x000fc80008000000 */
[----:B------:R-:W-:Y:S01]  /*2e90*/  ULEA UR5, UR4, UR13, 0x3 ;  /* 0x0000000d04057291 */ /* 0x000fe2000f8e18ff */
[----:B------:R-:W-:-:S04]  /*2ea0*/  LOP3.LUT R2, R2, UR6, RZ, 0x3c, !PT ;  /* 0x0000000602027c12 */ /* 0x000fc8000f8e3cff */
[----:B-1----:R-:W-:-:S04]  /*2eb0*/  SHF.L.U32 R3, R2, 0x1f, RZ ;  /* 0x0000001f02037819 */ /* 0x002fc800000006ff */
[----:B------:R-:W1:Y:S02]  /*2ec0*/  SYNCS.PHASECHK.TRANS64.TRYWAIT P0, [UR5], R3 ;  /* 0x00000003ff0075a7 */ /* 0x000e640008001105 */
[----:B-1----:R-:W-:Y:S05]  /*2ed0*/  @!P0 BRA `(.L_x_46) ;  /* 0x0000006000a48947 */ /* 0x002fea0003800000 */
.L_x_160:
        /* <DEDUP_REMOVED lines=9> */
.L_x_162:
        /* <DEDUP_REMOVED lines=9> */
.L_x_164:
        /* <DEDUP_REMOVED lines=9> */
.L_x_166:
        /* <DEDUP_REMOVED lines=9> */
.L_x_168:
        /* <DEDUP_REMOVED lines=9> */
.L_x_170:
        /* <DEDUP_REMOVED lines=9> */
.L_x_172:
        /* <DEDUP_REMOVED lines=9> */
.L_x_174:
        /* <DEDUP_REMOVED lines=9> */
.L_x_176:
        /* <DEDUP_REMOVED lines=9> */
.L_x_178:
        /* <DEDUP_REMOVED lines=9> */
.L_x_180:
        /* <DEDUP_REMOVED lines=9> */
.L_x_182:
        /* <DEDUP_REMOVED lines=9> */
.L_x_184:
        /* <DEDUP_REMOVED lines=9> */
.L_x_186:
        /* <DEDUP_REMOVED lines=9> */
.L_x_188:
        /* <DEDUP_REMOVED lines=9> */
.L_x_190:
        /* <DEDUP_REMOVED lines=9> */
.L_x_192:
        /* <DEDUP_REMOVED lines=9> */
.L_x_194:
        /* <DEDUP_REMOVED lines=9> */
.L_x_196:
        /* <DEDUP_REMOVED lines=9> */
.L_x_198:
        /* <DEDUP_REMOVED lines=9> */
.L_x_200:
        /* <DEDUP_REMOVED lines=9> */
.L_x_202:
        /* <DEDUP_REMOVED lines=9> */
.L_x_204:
        /* <DEDUP_REMOVED lines=9> */
.L_x_206:
        /* <DEDUP_REMOVED lines=9> */
.L_x_208:
        /* <DEDUP_REMOVED lines=9> */
.L_x_210:
        /* <DEDUP_REMOVED lines=9> */
.L_x_212:
        /* <DEDUP_REMOVED lines=9> */
.L_x_214:
        /* <DEDUP_REMOVED lines=9> */
.L_x_216:
        /* <DEDUP_REMOVED lines=9> */
.L_x_218:
        /* <DEDUP_REMOVED lines=9> */
.L_x_220:
        /* <DEDUP_REMOVED lines=9> */
.L_x_222:
        /* <DEDUP_REMOVED lines=9> */
.L_x_224:
        /* <DEDUP_REMOVED lines=9> */
.L_x_226:
        /* <DEDUP_REMOVED lines=9> */
.L_x_228:
        /* <DEDUP_REMOVED lines=9> */
.L_x_230:
        /* <DEDUP_REMOVED lines=9> */
.L_x_232:
        /* <DEDUP_REMOVED lines=9> */
.L_x_234:
[----:B------:R-:W-:-:S04]  /*43b0*/  UIADD3 UR4, UPT, UPT, UR4, 0x1, URZ ;  /* 0x0000000104047890 */ /* 0x000fc8000fffe0ff */
[----:B------:R-:W-:-:S04]  /*43c0*/  UISETP.NE.AND UP0, UPT, UR4, 0x29, UPT ;  /* 0x000000290400788c */ /* 0x000fc8000bf05270 */
[----:B------:R-:W-:Y:S02]  /*43d0*/  USEL UR5, URZ, 0x1, UP0 ;  /* 0x00000001ff057887 */ /* 0x000fe40008000000 */
[----:B------:R-:W-:-:S04]  /*43e0*/  USEL UR4, UR4, URZ, UP0 ;  /* 0x000000ff04047287 */ /* 0x000fc80008000000 */
[----:B------:R-:W-:Y:S01]  /*43f0*/  ULEA UR4, UR4, UR13, 0x3 ;  /* 0x0000000d04047291 */ /* 0x000fe2000f8e18ff */
[----:B------:R-:W-:-:S04]  /*4400*/  LOP3.LUT R2, R2, UR5, RZ, 0x3c, !PT ;  /* 0x0000000502027c12 */ /* 0x000fc8000f8e3cff */
[----:B------:R-:W-:Y:S01]  /*4410*/  SHF.L.U32 R2, R2, 0x1f, RZ ;  /* 0x0000001f02027819 */ /* 0x000fe200000006ff */
[----:B-1----:R-:W-:-:S07]  /*4420*/  IMAD.U32 R0, RZ, RZ, UR4 ;  /* 0x00000004ff007e24 */ /* 0x002fce000f8e00ff */
.L_x_84:
[----:B-1----:R1:W2:Y:S02]  /*4430*/  SYNCS.PHASECHK.TRANS64.TRYWAIT P0, [R0+URZ], R2 ;  /* 0x00000002000075a7 */ /* 0x0022a400080011ff */
[----:B--2---:R-:W-:Y:S05]  /*4440*/  @!P0 NANOSLEEP.SYNCS 0x989680 ;  /* 0x009896800000895d */ /* 0x004fea0003900000 */
[----:B------:R-:W2:Y:S02]  /*4450*/  @!P0 SYNCS.PHASECHK.TRANS64 P0, [R0+URZ], R2 ;  /* 0x00000002000085a7 */ /* 0x000ea400080010ff */
[----:B--23--:R-:W-:Y:S05]  /*4460*/  @P0 EXIT ;  /* 0x000000000000094d */ /* 0x00cfea0003800000 */
[----:B------:R-:W-:Y:S05]  /*4470*/  BRA `(.L_x_84) ;  /* 0xfffffffc00ec7947 */ /* 0x000fea000383ffff */
.L_x_23:
[----:B------:R-:W2:Y:S02]  /*4480*/  S2UR UR4, SR_CgaCtaId ;  /* 0x00000000000479c3 */ /* 0x000ea40000008800 */
[----:B--2---:R-:W-:-:S04]  /*4490*/  UISETP.NE.AND UP0, UPT, UR4, URZ, UPT ;  /* 0x000000ff0400728c */ /* 0x004fc8000bf05270 */
[----:B------:R-:W-:-:S09]  /*44a0*/  UISETP.NE.OR UP0, UPT, UR13, 0x1, UP0 ;  /* 0x000000010d00788c */ /* 0x000fd20008705670 */
[----:B------:R-:W-:Y:S05]  /*44b0*/  BRA.U UP0, `(.L_x_85) ;  /* 0x00000005004c7547 */ /* 0x000fea000b800000 */
[----:B------:R-:W2:Y:S01]  /*44c0*/  S2UR UR5, SR_CgaCtaId ;  /* 0x00000000000579c3 */ /* 0x000ea20000008800 */
[----:B------:R-:W-:Y:S01]  /*44d0*/  UMOV UR4, 0x400 ;  /* 0x0000040000047882 */ /* 0x000fe20000000000 */
[----:B------:R-:W-:Y:S01]  /*44e0*/  ISETP.GE.U32.AND P2, PT, R0, 0x4, PT ;  /* 0x000000040000780c */ /* 0x000fe20003f46070 */
[----:B------:R-:W-:Y:S01]  /*44f0*/  IMAD.MOV.U32 R12, RZ, RZ, 0x1 ;  /* 0x00000001ff0c7424 */ /* 0x000fe200078e00ff */
[----:B------:R-:W-:Y:S02]  /*4500*/  CS2R R10, SRZ ;  /* 0x00000000000a7805 */ /* 0x000fe4000001ff00 */
[----:B------:R-:W-:Y:S01]  /*4510*/  CS2R R8, SRZ ;  /* 0x0000000000087805 */ /* 0x000fe2000001ff00 */
[----:B--2---:R-:W-:-:S03]  /*4520*/  ULEA UR6, UR5, UR4, 0x18 ;  /* 0x0000000405067291 */ /* 0x004fc6000f8ec0ff */
[----:B------:R-:W-:-:S09]  /*4530*/  UMOV UR5, URZ ;  /* 0x000000ff00057c82 */ /* 0x000fd20008000000 */
.L_x_89:
[----:B------:R-:W-:Y:S02]  /*4540*/  LEA R2, R8, UR6, 0x3 ;  /* 0x0000000608027c11 */ /* 0x000fe4000f8e18ff */
[----:B------:R-:W-:-:S03]  /*4550*/  SHF.L.U32 R4, R9, 0x1f, RZ ;  /* 0x0000001f09047819 */ /* 0x000fc600000006ff */
[----:B------:R-:W-:Y:S01]  /*4560*/  VIADD R5, R2, 0x320 ;  /* 0x0000032002057836 */ /* 0x000fe20000000000 */
[----:B------:R-:W2:Y:S02]  /*4570*/  SYNCS.PHASECHK.TRANS64.TRYWAIT P0, [R2+URZ+0x310], R4 ;  /* 0x00031004020075a7 */ /* 0x000ea400080011ff */
[----:B--2---:R-:W-:Y:S05]  /*4580*/  @!P0 BRA `(.L_x_86) ;  /* 0x0000005800888947 */ /* 0x004fea0003800000 */
.L_x_235:
[----:B------:R-:W-:Y:S01]  /*4590*/  ULEA UR4, UR5, UR6, 0x3 ;  /* 0x0000000605047291 */ /* 0x000fe2000f8e18ff */
[----:B--2---:R-:W-:Y:S01]  /*45a0*/  PRMT R2, RZ, 0x654, R5 ;  /* 0x00000654ff027816 */ /* 0x004fe20000000005 */
[----:B------:R-:W-:Y:S01]  /*45b0*/  @!P2 IMAD.MOV.U32 R4, RZ, RZ, 0x10 ;  /* 0x00000010ff04a424 */ /* 0x000fe200078e00ff */
[----:B------:R-:W-:Y:S01]  /*45c0*/  SHF.L.U32 R5, R12, 0x1f, RZ ;  /* 0x0000001f0c057819 */ /* 0x000fe200000006ff */
[----:B------:R-:W-:Y:S01]  /*45d0*/  UIADD3 UR7, UPT, UPT, UR4, 0x2b0, URZ ;  /* 0x000002b004077890 */ /* 0x000fe2000fffe0ff */
[----:B------:R2:W-:Y:S05]  /*45e0*/  SYNCS.ARRIVE.TRANS64.RED.A1T0 RZ, [R2+URZ], RZ ;  /* 0x000000ff02ff79a7 */ /* 0x0005ea00081004ff */
[----:B------:R-:W-:Y:S01]  /*45f0*/  IMAD.U32 R6, RZ, RZ, UR7 ;  /* 0x00000007ff067e24 */ /* 0x000fe2000f8e00ff */
[----:B------:R-:W3:Y:S04]  /*4600*/  SYNCS.PHASECHK.TRANS64.TRYWAIT P0, [UR4+0x2c0], R5 ;  /* 0x0002c005ff0075a7 */ /* 0x000ee80008001104 */
[----:B------:R-:W-:Y:S01]  /*4610*/  PRMT R6, R0, 0x654, R6 ;  /* 0x0000065400067816 */ /* 0x000fe20000000006 */
[----:B--23--:R-:W-:Y:S06]  /*4620*/  @!P0 BRA `(.L_x_87) ;  /* 0x0000005800748947 */ /* 0x00cfec0003800000 */
.L_x_237:
[----:B------:R-:W-:Y:S01]  /*4630*/  ULEA UR8, UR5, UR6, 0x4 ;  /* 0x0000000605087291 */ /* 0x000fe2000f8e20ff */
[----:B------:R-:W-:Y:S01]  /*4640*/  SEL R3, R6, R3, !P2 ;  /* 0x0000000306037207 */ /* 0x000fe20005000000 */
[----:B------:R-:W-:Y:S01]  /*4650*/  UIADD3 UR9, UPT, UPT, UR4, 0x2b0, URZ ;  /* 0x000002b004097890 */ /* 0x000fe2000fffe0ff */
[----:B--2---:R-:W-:Y:S01]  /*4660*/  LEA R2, R11, UR6, 0x3 ;  /* 0x000000060b027c11 */ /* 0x004fe2000f8e18ff */
[----:B------:R-:W-:Y:S01]  /*4670*/  UIADD3 UR8, UPT, UPT, UR8, 0x340, URZ ;  /* 0x0000034008087890 */ /* 0x000fe2000fffe0ff */
[----:B------:R2:W-:Y:S01]  /*4680*/  @!P2 SYNCS.ARRIVE.TRANS64.RED RZ, [R3+URZ], R4 ;  /* 0x0000000403ffa9a7 */ /* 0x0005e200080004ff */
[----:B------:R-:W-:Y:S01]  /*4690*/  UIADD3 UR4, UPT, UPT, UR5, 0x1, URZ ;  /* 0x0000000105047890 */ /* 0x000fe2000fffe0ff */
[----:B------:R-:W-:-:S03]  /*46a0*/  VIADD R8, R8, 0x1 ;  /* 0x0000000108087836 */ /* 0x000fc60000000000 */
[----:B------:R-:W-:Y:S02]  /*46b0*/  UISETP.NE.AND UP0, UPT, UR4, 0x2, UPT ;  /* 0x000000020400788c */ /* 0x000fe4000bf05270 */
[----:B------:R-:W-:Y:S01]  /*46c0*/  ISETP.NE.AND P0, PT, R8, 0x2, PT ;  /* 0x000000020800780c */ /* 0x000fe20003f05270 */
[----:B------:R-:W-:Y:S06]  /*46d0*/  UGETNEXTWORKID.BROADCAST [UR8], [UR9] ;  /* 0x00000000080073ca */ /* 0x000fec0008000100 */
[----:B------:R-:W-:Y:S02]  /*46e0*/  USEL UR7, URZ, 0x1, UP0 ;  /* 0x00000001ff077887 */ /* 0x000fe40008000000 */
[----:B------:R-:W-:-:S04]  /*46f0*/  USEL UR5, UR4, URZ, UP0 ;  /* 0x000000ff04057287 */ /* 0x000fc80008000000 */
[----:B------:R-:W-:Y:S02]  /*4700*/  LOP3.LUT R12, R12, UR7, RZ, 0x3c, !PT ;  /* 0x000000070c0c7c12 */ /* 0x000fe4000f8e3cff */
[----:B--2---:R-:W-:-:S04]  /*4710*/  SHF.L.U32 R4, R10, 0x1f, RZ ;  /* 0x0000001f0a047819 */ /* 0x004fc800000006ff */
[----:B------:R-:W2:Y:S02]  /*4720*/  SYNCS.PHASECHK.TRANS64.TRYWAIT P1, [R2+URZ+0x2b0], R4 ;  /* 0x0002b004020075a7 */ /* 0x000ea400080211ff */
[----:B--2---:R-:W-:Y:S05]  /*4730*/  @!P1 BRA `(.L_x_88) ;  /* 0x0000005800489947 */ /* 0x004fea0003800000 */
.L_x_238:
[C---:B--2---:R-:W-:Y:S01]  /*4740*/  LEA R4, R11.reuse, UR6, 0x4 ;  /* 0x000000060b047c11 */ /* 0x044fe2000f8e20ff */
[----:B------:R-:W-:Y:S01]  /*4750*/  VIADD R2, R2, 0x2c0 ;  /* 0x000002c002027836 */ /* 0x000fe20000000000 */
[----:B------:R-:W-:Y:S01]  /*4760*/  SEL R8, R8, RZ, P0 ;  /* 0x000000ff08087207 */ /* 0x000fe20000000000 */
[----:B------:R-:W-:-:S03]  /*4770*/  VIADD R11, R11, 0x1 ;  /* 0x000000010b0b7836 */ /* 0x000fc60000000000 */
[----:B------:R-:W2:Y:S01]  /*4780*/  LDS.128 R4, [R4+0x340] ;  /* 0x0003400004047984 */ /* 0x000ea20000000c00 */
[----:B------:R-:W-:Y:S02]  /*4790*/  PRMT R2, RZ, 0x654, R2 ;  /* 0x00000654ff027816 */ /* 0x000fe40000000002 */
[C---:B------:R-:W-:Y:S01]  /*47a0*/  ISETP.NE.AND P1, PT, R11.reuse, 0x2, PT ;  /* 0x000000020b00780c */ /* 0x040fe20003f25270 */
[----:B------:R-:W-:Y:S01]  /*47b0*/  @!PT LDS RZ, [RZ] ;  /* 0x00000000fffff984 */ /* 0x000fe20000000800 */
[----:B------:R-:W-:Y:S01]  /*47c0*/  @!PT LDS RZ, [RZ] ;  /* 0x00000000fffff984 */ /* 0x000fe20000000800 */
[----:B------:R-:W-:Y:S01]  /*47d0*/  @!PT LDS RZ, [RZ] ;  /* 0x00000000fffff984 */ /* 0x000fe20000000800 */
[----:B------:R-:W-:Y:S01]  /*47e0*/  @!PT LDS RZ, [RZ] ;  /* 0x00000000fffff984 */ /* 0x000fe20000000800 */
[----:B------:R3:W-:Y:S06]  /*47f0*/  MEMBAR.ALL.CTA ;  /* 0x0000000000007992 */ /* 0x0007ec0000008000 */
[----:B---3--:R-:W3:Y:S01]  /*4800*/  FENCE.VIEW.ASYNC.S ;  /* 0x00000000000073c6 */ /* 0x008ee20000000000 */
[----:B------:R-:W-:Y:S01]  /*4810*/  SEL R11, R11, RZ, P1 ;  /* 0x000000ff0b0b7207 */ /* 0x000fe20000800000 */
[----:B---3--:R3:W-:Y:S01]  /*4820*/  SYNCS.ARRIVE.TRANS64.RED.A1T0 RZ, [R2+URZ], RZ ;  /* 0x000000ff02ff79a7 */ /* 0x0087e200081004ff */
[----:B--2---:R-:W-:-:S02]  /*4830*/  LOP3.LUT P3, RZ, R6, 0x1, RZ, 0xc0, !PT ;  /* 0x0000000106ff7812 */ /* 0x004fc4000786c0ff */
[----:B------:R-:W-:-:S04]  /*4840*/  SEL R4, RZ, 0x1, P1 ;  /* 0x00000001ff047807 */ /* 0x000fc80000800000 */
[----:B------:R-:W-:Y:S02]  /*4850*/  LOP3.LUT R10, R10, R4, RZ, 0x3c, !PT ;  /* 0x000000040a0a7212 */ /* 0x000fe400078e3cff */
[----:B---3--:R-:W-:-:S04]  /*4860*/  SEL R2, RZ, 0x1, P0 ;  /* 0x00000001ff027807 */ /* 0x008fc80000000000 */
[----:B------:R-:W-:Y:S01]  /*4870*/  LOP3.LUT R9, R9, R2, RZ, 0x3c, !PT ;  /* 0x0000000209097212 */ /* 0x000fe200078e3cff */
[----:B------:R-:W-:Y:S06]  /*4880*/  @P3 BRA `(.L_x_89) ;  /* 0xfffffffc002c3947 */ /* 0x000fec000383ffff */
[----:B------:R-:W-:Y:S01]  /*4890*/  ULEA UR4, UR5, UR6, 0x3 ;  /* 0x0000000605047291 */ /* 0x000fe2000f8e18ff */
[----:B------:R-:W-:-:S08]  /*48a0*/  SHF.L.U32 R2, R12, 0x1f, RZ ;  /* 0x0000001f0c027819 */ /* 0x000fd000000006ff */
[----:B------:R-:W2:Y:S02]  /*48b0*/  SYNCS.PHASECHK.TRANS64 P0, [UR4+0x2c0], R2 ;  /* 0x0002c002ff0075a7 */ /* 0x000ea40008001004 */
[----:B--2---:R-:W-:Y:S05]  /*48c0*/  @P0 BRA `(.L_x_90) ;  /* 0x0000000000080947 */ /* 0x004fea0003800000 */
[----:B------:R-:W2:Y:S02]  /*48d0*/  SYNCS.PHASECHK.TRANS64.TRYWAIT P0, [UR4+0x2c0], R2 ;  /* 0x0002c002ff0075a7 */ /* 0x000ea40008001104 */
[----:B--2---:R-:W-:Y:S05]  /*48e0*/  @!P0 BRA `(.L_x_91) ;  /* 0x0000005400f08947 */ /* 0x004fea0003800000 */
.L_x_90:
[----:B------:R-:W-:-:S04]  /*48f0*/  UIADD3 UR7, UPT, UPT, UR5, 0x1, URZ ;  /* 0x0000000105077890 */ /* 0x000fc8000fffe0ff */
[----:B------:R-:W-:-:S04]  /*4900*/  UISETP.NE.AND UP0, UPT, UR7, 0x2, UPT ;  /* 0x000000020700788c */ /* 0x000fc8000bf05270 */
[----:B------:R-:W-:Y:S02]  /*4910*/  USEL UR8, URZ, 0x1, UP0 ;  /* 0x00000001ff087887 */ /* 0x000fe40008000000 */
[----:B------:R-:W-:-:S04]  /*4920*/  USEL UR7, UR7, URZ, UP0 ;  /* 0x000000ff07077287 */ /* 0x000fc80008000000 */
[----:B------:R-:W-:Y:S01]  /*4930*/  ULEA UR7, UR7, UR6, 0x3 ;  /* 0x0000000607077291 */ /* 0x000fe2000f8e18ff */
[----:B--2---:R-:W-:-:S04]  /*4940*/  LOP3.LUT R2, R12, UR8, RZ, 0x3c, !PT ;  /* 0x000000080c027c12 */ /* 0x004fc8000f8e3cff */
[----:B------:R-:W-:-:S04]  /*4950*/  SHF.L.U32 R0, R2, 0x1f, RZ ;  /* 0x0000001f02007819 */ /* 0x000fc800000006ff */
[----:B------:R-:W2:Y:S02]  /*4960*/  SYNCS.PHASECHK.TRANS64 P0, [UR7+0x2c0], R0 ;  /* 0x0002c000ff0075a7 */ /* 0x000ea40008001007 */
[----:B-12---:R-:W-:Y:S05]  /*4970*/  @P0 EXIT ;  /* 0x000000000000094d */ /* 0x006fea0003800000 */
[----:B------:R-:W-:Y:S02]  /*4980*/  SHF.L.U32 R2, R2, 0x1f, RZ ;  /* 0x0000001f02027819 */ /* 0x000fe400000006ff */
[----:B------:R-:W-:-:S07]  /*4990*/  MOV R0, UR7 ;  /* 0x0000000700007c02 */ /* 0x000fce0008000f00 */
.L_x_92:
[----:B-1----:R1:W2:Y:S02]  /*49a0*/  SYNCS.PHASECHK.TRANS64.TRYWAIT P0, [R0+URZ+0x2c0], R2 ;  /* 0x0002c002000075a7 */ /* 0x0022a400080011ff */
[----:B--2---:R-:W-:Y:S05]  /*49b0*/  @!P0 NANOSLEEP.SYNCS 0x989680 ;  /* 0x009896800000895d */ /* 0x004fea0003900000 */
[----:B------:R-:W2:Y:S02]  /*49c0*/  @!P0 SYNCS.PHASECHK.TRANS64 P0, [R0+URZ+0x2c0], R2 ;  /* 0x0002c002000085a7 */ /* 0x000ea400080010ff */
[----:B--2---:R-:W-:Y:S05]  /*49d0*/  @P0 EXIT ;  /* 0x000000000000094d */ /* 0x004fea0003800000 */
[----:B------:R-:W-:Y:S05]  /*49e0*/  BRA `(.L_x_92) ;  /* 0xfffffffc00ec7947 */ /* 0x000fea000383ffff */
.L_x_85:
[----:B------:R-:W-:Y:S05]  /*49f0*/  BRA.U UP5, `(.L_x_93) ;  /* 0x0000001105887547 */ /* 0x000fea000b800000 */
[----:B------:R-:W2:Y:S01]  /*4a00*/  S2UR UR7, SR_CgaCtaId ;  /* 0x00000000000779c3 */ /* 0x000ea20000008800 */
[----:B------:R-:W-:Y:S01]  /*4a10*/  UMOV UR4, 0x40 ;  /* 0x0000004000047882 */ /* 0x000fe20000000000 */
[----:B------:R-:W-:Y:S01]  /*4a20*/  NOP ;  /* 0x0000000000007918 */ /* 0x000fe20000000000 */
[----:B------:R-:W-:Y:S01]  /*4a30*/  UMOV UR6, 0x400 ;  /* 0x0000040000067882 */ /* 0x000fe20000000000 */
[----:B--2---:R-:W-:Y:S02]  /*4a40*/  ULEA UR5, UR7, UR4, 0x18 ;  /* 0x0000000407057291 */ /* 0x004fe4000f8ec0ff */
[----:B------:R-:W-:-:S07]  /*4a50*/  ULEA UR6, UR7, UR6, 0x18 ;  /* 0x0000000607067291 */ /* 0x000fce000f8ec0ff */
[----:B------:R-:W2:Y:S02]  /*4a60*/  LDS.U8 R0, [UR5+0x1c] ;  /* 0x00001c05ff007984 */ /* 0x000ea40008000000 */
[----:B--2---:R-:W-:-:S13]  /*4a70*/  ISETP.NE.AND P0, PT, R0, RZ, PT ;  /* 0x000000ff0000720c */ /* 0x004fda0003f05270 */
[----:B------:R-:W-:Y:S05]  /*4a80*/  @P0 BRA `(.L_x_94) ;  /* 0x0000000400080947 */ /* 0x000fea0003800000 */
[----:B------:R-:W-:Y:S02]  /*4a90*/  UISETP.NE.U32.AND UP1, UPT, UR27, 0x1, UPT ;  /* 0x000000011b00788c */ /* 0x000fe4000bf25070 */
[----:B------:R-:W-:-:S07]  /*4aa0*/  UIADD3 UR7, UPT, UPT, UR5, 0x8, URZ ;  /* 0x0000000805077890 */ /* 0x000fce000fffe0ff */
[----:B------:R-:W-:Y:S05]  /*4ab0*/  BRA.U !UP1, `(.L_x_95) ;  /* 0x00000001099c7547 */ /* 0x000fea000b800000 */
[----:B------:R-:W-:Y:S01]  /*4ac0*/  ELECT P0, URZ, PT ;  /* 0x0000000000ff782f */ /* 0x000fe20003800000 */
[----:B------:R-:W-:-:S12]  /*4ad0*/  BSSY B0, `(.L_x_95) ;  /* 0x0000025000007945 */ /* 0x000fd80003800000 */
[----:B------:R-:W-:Y:S05]  /*4ae0*/  @!P0 BRA `(.L_x_96) ;  /* 0x00000000008c8947 */ /* 0x000fea0003800000 */
[----:B------:R-:W-:-:S05]  /*4af0*/  UMOV UR4, 0x10 ;  /* 0x0000001000047882 */ /* 0x000fca0000000000 */
[----:B------:R-:W-:Y:S04]  /*4b00*/  DEPBAR.LE SB2, 0x36 ;  /* 0x0000ad800000791a */ /* 0x000fe80000000000 */
[----:B------:R-:W2:Y:S02]  /*4b10*/  UTCATOMSWS.2CTA.FIND_AND_SET.ALIGN UP0, UR4, UR4 ;  /* 0x00000004000475e3 */ /* 0x000ea40008200800 */
[----:B--2---:R-:W-:Y:S01]  /*4b20*/  MOV R10, UR4 ;  /* 0x00000004000a7c02 */ /* 0x004fe20008000f00 */
[----:B------:R-:W-:Y:S06]  /*4b30*/  BRA.U UP0, `(.L_x_97) ;  /* 0x0000000100187547 */ /* 0x000fec000b800000 */
.L_x_98:
[----:B------:R-:W-:Y:S05]  /*4b40*/  NANOSLEEP 0x64 ;  /* 0x000000640000795d */ /* 0x000fea0003800000 */
[----:B------:R-:W-:-:S05]  /*4b50*/  UMOV UR4, 0x10 ;  /* 0x0000001000047882 */ /* 0x000fca0000000000 */
[----:B------:R-:W-:Y:S04]  /*4b60*/  DEPBAR.LE SB2, 0x36 ;  /* 0x0000ad800000791a */ /* 0x000fe80000000000 */
[----:B------:R-:W2:Y:S02]  /*4b70*/  UTCATOMSWS.2CTA.FIND_AND_SET.ALIGN UP0, UR4, UR4 ;  /* 0x00000004000475e3 */ /* 0x000ea40008200800 */
[----:B--2---:R-:W-:Y:S01]  /*4b80*/  MOV R10, UR4 ;  /* 0x00000004000a7c02 */ /* 0x004fe20008000f00 */
[----:B------:R-:W-:Y:S05]  /*4b90*/  BRA.U !UP0, `(.L_x_98) ;  /* 0xfffffffd08e87547 */ /* 0x000fea000b83ffff */
.L_x_97:
[----:B------:R-:W2:Y:S01]  /*4ba0*/  LDS R6, [UR5+0x10] ;  /* 0x00001005ff067984 */ /* 0x000ea20008000800 */
[----:B------:R-:W-:Y:S01]  /*4bb0*/  IMAD.U32 R0, RZ, RZ, UR6 ;  /* 0x00000006ff007e24 */ /* 0x000fe2000f8e00ff */
[----:B------:R-:W-:-:S03]  /*4bc0*/  MOV R4, UR29 ;  /* 0x0000001d00047c02 */ /* 0x000fc60008000f00 */
[----:B------:R-:W-:Y:S01]  /*4bd0*/  VIADD R0, R0, 0x360 ;  /* 0x0000036000007836 */ /* 0x000fe20000000000 */
[----:B--2---:R-:W-:-:S04]  /*4be0*/  SHF.L.U32 R6, R6, 0x1f, RZ ;  /* 0x0000001f06067819 */ /* 0x004fc800000006ff */
[----:B------:R-:W2:Y:S02]  /*4bf0*/  SYNCS.PHASECHK.TRANS64.TRYWAIT P0, [UR5+0x8], R6 ;  /* 0x00000806ff0075a7 */ /* 0x000ea40008001105 */
[----:B--2---:R-:W-:Y:S05]  /*4c00*/  @P0 BRA `(.L_x_99) ;  /* 0x0000000000080947 */ /* 0x004fea0003800000 */
[----:B------:R-:W2:Y:S02]  /*4c10*/  SYNCS.PHASECHK.TRANS64.TRYWAIT P0, [UR5+0x8], R6 ;  /* 0x00000806ff0075a7 */ /* 0x000ea40008001105 */
[----:B--2---:R-:W-:Y:S05]  /*4c20*/  @!P0 BRA `(.L_x_100) ;  /* 0x0000005400388947 */ /* 0x004fea0003800000 */
.L_x_99:
[----:B------:R-:W-:Y:S01]  /*4c30*/  PRMT R4, R4, 0x654, R0 ;  /* 0x0000065404047816 */ /* 0x000fe20000000000 */
[----:B------:R-:W-:Y:S01]  /*4c40*/  HFMA2 R0, -RZ, RZ, 0, 5.9604644775390625e-08 ;  /* 0x00000001ff007431 */ /* 0x000fe200000001ff */
[----:B------:R-:W-:Y:S01]  /*4c50*/  UPRMT UR4, UR29, 0x654, UR7 ;  /* 0x000006541d047896 */ /* 0x000fe20008000007 */
[----:B------:R-:W-:Y:S02]  /*4c60*/  IMAD.MOV.U32 R8, RZ, RZ, 0xffff ;  /* 0x0000ffffff087424 */ /* 0x000fe400078e00ff */
[----:B--2---:R-:W-:Y:S02]  /*4c70*/  IMAD.MOV.U32 R6, RZ, RZ, 0x4 ;  /* 0x00000004ff067424 */ /* 0x004fe400078e00ff */
[----:B------:R-:W-:Y:S01]  /*4c80*/  IMAD.SHL.U32 R9, R10, 0x20, RZ ;  /* 0x000000200a097824 */ /* 0x000fe200078e00ff */
[----:B------:R-:W-:Y:S02]  /*4c90*/  MOV R5, UR4 ;  /* 0x0000000400057c02 */ /* 0x000fe40008000f00 */
[-C--:B------:R-:W-:Y:S01]  /*4ca0*/  SHF.L.U32 R8, R8, R10.reuse, RZ ;  /* 0x0000000a08087219 */ /* 0x080fe200000006ff */
[----:B------:R2:W-:Y:S01]  /*4cb0*/  SYNCS.ARRIVE.TRANS64.RED RZ, [UR4], R6 ;  /* 0x00000006ffff79a7 */ /* 0x0005e20008000404 */
[----:B------:R-:W-:Y:S01]  /*4cc0*/  SHF.L.U32 R7, R0, R10, RZ ;  /* 0x0000000a00077219 */ /* 0x000fe200000006ff */
[----:B------:R2:W-:Y:S04]  /*4cd0*/  STS [UR6+0x360], R9 ;  /* 0x00036009ff007988 */ /* 0x0005e80008000806 */
[----:B------:R2:W-:Y:S04]  /*4ce0*/  STAS [R4.64], R10 ;  /* 0x0000000a04007dbd */ /* 0x0005e8000c0008ff */
[----:B------:R2:W-:Y:S04]  /*4cf0*/  ATOMS.OR RZ, [UR5+0x14], R8 ;  /* 0x00001408ffff798c */ /* 0x0005e8000b000005 */
[----:B------:R2:W-:Y:S04]  /*4d00*/  ATOMS.OR RZ, [UR5+0x18], R7 ;  /* 0x00001807ffff798c */ /* 0x0005e8000b000005 */
[----:B------:R2:W-:Y:S02]  /*4d10*/  ATOMS.XOR RZ, [UR5+0x10], R0 ;  /* 0x00001000ffff798c */ /* 0x0005e4000b800005 */
.L_x_96:
[----:B-1----:R-:W-:Y:S05]  /*4d20*/  BSYNC B0 ;  /* 0x0000000000007941 */ /* 0x002fea0003800000 */
.L_x_95:
[----:B------:R-:W-:Y:S05]  /*4d30*/  BRA.U UP1, `(.L_x_101) ;  /* 0x00000001016c7547 */ /* 0x000fea000b800000 */
[----:B------:R-:W-:-:S03]  /*4d40*/  UMOV UR4, 0xffffffff ;  /* 0xffffffff00047882 */ /* 0x000fc60000000000 */
[----:B------:R-:W-:Y:S05]  /*4d50*/  BRA.DIV UR4, `(.L_x_102) ;  /* 0x0000005604047947 */ /* 0x000fea000b800000 */
[----:B------:R-:W-:-:S13]  /*4d60*/  ELECT P0, URZ, PT ;  /* 0x0000000000ff782f */ /* 0x000fda0003800000 */
.L_x_242:
[----:B------:R-:W-:Y:S05]  /*4d70*/  @!P0 BRA `(.L_x_101) ;  /* 0x00000000005c8947 */ /* 0x000fea0003800000 */
[----:B--2---:R-:W2:Y:S02]  /*4d80*/  LDS R4, [UR5+0x10] ;  /* 0x00001005ff047984 */ /* 0x004ea40008000800 */
[----:B--2---:R-:W-:-:S04]  /*4d90*/  SHF.L.U32 R4, R4, 0x1f, RZ ;  /* 0x0000001f04047819 */ /* 0x004fc800000006ff */
[----:B------:R-:W2:Y:S02]  /*4da0*/  SYNCS.PHASECHK.TRANS64.TRYWAIT P0, [UR5+0x8], R4 ;  /* 0x00000804ff0075a7 */ /* 0x000ea40008001105 */
[----:B--2---:R-:W-:Y:S05]  /*4db0*/  @P0 BRA `(.L_x_103) ;  /* 0x0000000000080947 */ /* 0x004fea0003800000 */
[----:B------:R-:W2:Y:S02]  /*4dc0*/  SYNCS.PHASECHK.TRANS64.TRYWAIT P0, [UR5+0x8], R4 ;  /* 0x00000804ff0075a7 */ /* 0x000ea40008001105 */
[----:B--2---:R-:W-:Y:S05]  /*4dd0*/  @!P0 BRA `(.L_x_104) ;  /* 0x0000005400088947 */ /* 0x004fea0003800000 */
.L_x_103:
[----:B------:R-:W3:Y:S01]  /*4de0*/  LDS R6, [UR6+0x360] ;  /* 0x00036006ff067984 */ /* 0x000ee20008000800 */
[----:B--2---:R-:W-:Y:S02]  /*4df0*/  HFMA2 R0, -RZ, RZ, 0, 5.9604644775390625e-08 ;  /* 0x00000001ff007431 */ /* 0x004fe400000001ff */
[----:B------:R-:W-:Y:S01]  /*4e00*/  IMAD.MOV.U32 R4, RZ, RZ, 0xffff ;  /* 0x0000ffffff047424 */ /* 0x000fe200078e00ff */
[----:B------:R-:W-:Y:S01]  /*4e10*/  UPRMT UR4, UR29, 0x654, UR7 ;  /* 0x000006541d047896 */ /* 0x000fe20008000007 */
[----:B---3--:R-:W-:-:S03]  /*4e20*/  IMAD.SHL.U32 R5, R6, 0x20, RZ ;  /* 0x0000002006057824 */ /* 0x008fc600078e00ff */
[-C--:B------:R-:W-:Y:S02]  /*4e30*/  SHF.L.U32 R4, R4, R6.reuse, RZ ;  /* 0x0000000604047219 */ /* 0x080fe400000006ff */
[----:B------:R-:W-:Y:S01]  /*4e40*/  SHF.L.U32 R6, R0, R6, RZ ;  /* 0x0000000600067219 */ /* 0x000fe200000006ff */
[----:B------:R3:W-:Y:S04]  /*4e50*/  STS [UR6+0x360], R5 ;  /* 0x00036005ff007988 */ /* 0x0007e80008000806 */
[----:B------:R3:W-:Y:S04]  /*4e60*/  ATOMS.OR RZ, [UR5+0x14], R4 ;  /* 0x00001404ffff798c */ /* 0x0007e8000b000005 */
[----:B------:R3:W-:Y:S01]  /*4e70*/  ATOMS.OR RZ, [UR5+0x18], R6 ;  /* 0x00001806ffff798c */ /* 0x0007e2000b000005 */
[----:B------:R-:W-:Y:S03]  /*4e80*/  SYNCS.ARRIVE.TRANS64.RED.A1T0 RZ, [UR4], RZ ;  /* 0x000000ffffff79a7 */ /* 0x000fe60008100404 */
[----:B------:R3:W-:Y:S01]  /*4e90*/  ATOMS.XOR RZ, [UR5+0x10], R0 ;  /* 0x00001000ffff798c */ /* 0x0007e2000b800005 */
[----:B------:R-:W-:Y:S05]  /*4ea0*/  BRA `(.L_x_101) ;  /* 0x0000000000107947 */ /* 0x000fea0003800000 */
.L_x_94:
[----:B------:R-:W-:Y:S02]  /*4eb0*/  MOV R0, 0xffffffff ;  /* 0xffffffff00007802 */ /* 0x000fe40000000f00 */
[----:B------:R-:W-:-:S03]  /*4ec0*/  MOV R4, 0x4ef0 ;  /* 0x00004ef000047802 */ /* 0x000fc60000000f00 */
[----:B------:R2:W-:Y:S04]  /*4ed0*/  STS [UR6+0x360], R0 ;  /* 0x00036000ff007988 */ /* 0x0005e80008000806 */
[----:B-12--5:R-:W-:Y:S05]  /*4ee0*/  CALL.REL.NOINC `($__internal_1_$__cuda_sm10x_tcgen05_guardrail_trap_phase_invalid_during_alloc) ;  /* 0x0000005800107944 */ /* 0x026fea0003c00000 */
.L_x_101:
[----:B------:R-:W-:Y:S05]  /*4ef0*/  WARPSYNC.ALL ;  /* 0x0000000000007948 */ /* 0x000fea0003800000 */
[----:B------:R-:W4:Y:S01]  /*4f00*/  S2UR UR4, SR_CgaCtaId ;  /* 0x00000000000479c3 */ /* 0x000f220000008800 */
[----:B------:R-:W-:Y:S01]  /*4f10*/  UMOV UR13, 0x400 ;  /* 0x00000400000d7882 */ /* 0x000fe20000000000 */
[----:B------:R-:W-:-:S06]  /*4f20*/  NOP ;  /* 0x0000000000007918 */ /* 0x000fcc0000000000 */
[----:B------:R-:W-:Y:S06]  /*4f30*/  BAR.ARV 0x6, 0xa0 ;  /* 0x0182800000007b1d */ /* 0x000fec0000002000 */
[----:B------:R-:W1:Y:S01]  /*4f40*/  LDCU UR6, c[0x0][0x38c] ;  /* 0x00007180ff0677ac */ /* 0x000e620008000800 */
[----:B------:R-:W-:Y:S01]  /*4f50*/  LOP3.LUT R3, R3, 0xffff, RZ, 0xc0, !PT ;  /* 0x0000ffff03037812 */ /* 0x000fe200078ec0ff */
[----:B--2---:R-:W-:Y:S01]  /*4f60*/  IMAD.MOV.U32 R9, RZ, RZ, 0x1 ;  /* 0x00000001ff097424 */ /* 0x004fe200078e00ff */
[----:B------:R-:W-:Y:S01]  /*4f70*/  LOP3.LUT R2, R2, 0xffff, RZ, 0xc0, !PT ;  /* 0x0000ffff02027812 */ /* 0x000fe200078ec0ff */
[----:B------:R-:W-:Y:S01]  /*4f80*/  IMAD.MOV.U32 R8, RZ, RZ, RZ ;  /* 0x000000ffff087224 */ /* 0x000fe200078e00ff */
[----:B------:R-:W-:Y:S01]  /*4f90*/  R2UR UR16, R3 ;  /* 0x00000000031072ca */ /* 0x000fe200000e0000 */
[----:B------:R-:W-:Y:S01]  /*4fa0*/  UMOV UR20, URZ ;  /* 0x000000ff00147c82 */ /* 0x000fe20008000000 */
[----:B------:R-:W-:-:S02]  /*4fb0*/  R2UR UR24, R2 ;  /* 0x00000000021872ca */ /* 0x000fc400000e0000 */
[----:B------:R-:W-:Y:S01]  /*4fc0*/  CS2R R2, SRZ ;  /* 0x0000000000027805 */ /* 0x000fe2000001ff00 */
[----:B------:R-:W-:Y:S01]  /*4fd0*/  UMOV UR10, URZ ;  /* 0x000000ff000a7c82 */ /* 0x000fe20008000000 */
[----:B----4-:R-:W-:Y:S02]  /*4fe0*/  ULEA UR13, UR4, UR13, 0x18 ;  /* 0x0000000d040d7291 */ /* 0x010fe4000f8ec0ff */
[----:B------:R-:W-:Y:S02]  /*4ff0*/  UISETP.NE.AND UP3, UPT, UR27, URZ, UPT ;  /* 0x000000ff1b00728c */ /* 0x000fe4000bf65270 */
[----:B------:R-:W-:Y:S02]  /*5000*/  UIADD3 UR5, UPT, UPT, UR13, 0x4600, URZ ;  /* 0x000046000d057890 */ /* 0x000fe4000fffe0ff */
[----:B------:R-:W-:Y:S02]  /*5010*/  UIADD3 UR4, UPT, UPT, UR13, 0x2d600, URZ ;  /* 0x0002d6000d047890 */ /* 0x000fe4000fffe0ff */
[----:B-1----:R-:W-:Y:S01]  /*5020*/  UIADD3 UR6, UPT, UPT, UR6, 0x1f, URZ ;  /* 0x0000001f06067890 */ /* 0x002fe2000fffe0ff */
[----:B---3--:R-:W1:Y:S01]  /*5030*/  LDS R0, [UR13+0x360] ;  /* 0x0003600dff007984 */ /* 0x008e620008000800 */
[----:B------:R-:W-:-:S02]  /*5040*/  USHF.R.U32.HI UR5, URZ, 0x4, UR5 ;  /* 0x00000004ff057899 */ /* 0x000fc40008011605 */
[----:B------:R-:W-:Y:S02]  /*5050*/  USHF.R.S32.HI UR21, URZ, 0x1f, UR6 ;  /* 0x0000001fff157899 */ /* 0x000fe40008011406 */
[----:B------:R-:W-:Y:S02]  /*5060*/  USHF.R.U32.HI UR4, URZ, 0x4, UR4 ;  /* 0x00000004ff047899 */ /* 0x000fe40008011604 */
[----:B------:R-:W-:Y:S02]  /*5070*/  ULEA.HI UR21, UR21, UR6, URZ, 0x5 ;  /* 0x0000000615157291 */ /* 0x000fe4000f8f28ff */
[----:B------:R-:W-:Y:S02]  /*5080*/  ULOP3.LUT UR5, UR5, 0x3fff, URZ, 0xc0, !UPT ;  /* 0x00003fff05057892 */ /* 0x000fe4000f8ec0ff */
[----:B------:R-:W-:Y:S02]  /*5090*/  USHF.R.S32.HI UR21, URZ, 0x5, UR21 ;  /* 0x00000005ff157899 */ /* 0x000fe40008011415 */
[----:B------:R-:W-:-:S02]  /*50a0*/  ULOP3.LUT UR18, UR4, 0x3fff, URZ, 0xc0, !UPT ;  /* 0x00003fff04127892 */ /* 0x000fc4000f8ec0ff */
[----:B------:R-:W-:Y:S02]  /*50b0*/  UISETP.LT.AND UP0, UPT, UR21, 0x1, UPT ;  /* 0x000000011500788c */ /* 0x000fe4000bf01270 */
[----:B------:R-:W-:Y:S02]  /*50c0*/  ULOP3.LUT UR17, UR5, 0x10000, URZ, 0xfc, !UPT ;  /* 0x0001000005117892 */ /* 0x000fe4000f8efcff */
[----:B------:R-:W-:Y:S02]  /*50d0*/  ULOP3.LUT UR18, UR18, 0x10000, URZ, 0xfc, !UPT ;  /* 0x0001000012127892 */ /* 0x000fe4000f8efcff */
[----:B------:R-:W-:Y:S01]  /*50e0*/  USEL UR25, UR21, 0x1, !UP0 ;  /* 0x0000000115197887 */ /* 0x000fe2000c000000 */
[----:B------:R-:W-:Y:S01]  /*50f0*/  UMOV UR11, URZ ;  /* 0x000000ff000b7c82 */ /* 0x000fe20008000000 */
[----:B------:R-:W-:Y:S01]  /*5100*/  UMOV UR22, 0x0 ;  /* 0x0000000000167882 */ /* 0x000fe20000000000 */
[----:B------:R-:W-:Y:S01]  /*5110*/  UMOV UR23, 0x10100010 ;  /* 0x1010001000177882 */ /* 0x000fe20000000000 */
[----:B-1----:R-:W-:-:S15]  /*5120*/  R2UR UR26, R0 ;  /* 0x00000000001a72ca */ /* 0x002fde00000e0000 */
.L_x_112:
[C---:B------:R-:W-:Y:S02]  /*5130*/  LEA R0, R8.reuse, UR13, 0x3 ;  /* 0x0000000d08007c11 */ /* 0x040fe4000f8e18ff */
[----:B------:R-:W-:Y:S02]  /*5140*/  SHF.L.U32 R4, R3, 0x1f, RZ ;  /* 0x0000001f03047819 */ /* 0x000fe400000006ff */
[----:B------:R-:W-:Y:S02]  /*5150*/  LEA R5, R8, UR13, 0x4 ;  /* 0x0000000d08057c11 */ /* 0x000fe4000f8e20ff */
[----:B------:R-:W1:Y:S02]  /*5160*/  SYNCS.PHASECHK.TRANS64.TRYWAIT P0, [R0+URZ+0x2b0], R4 ;  /* 0x0002b004000075a7 */ /* 0x000e6400080011ff */
[----:B-1-3--:R-:W-:Y:S05]  /*5170*/  @!P0 BRA `(.L_x_105) ;  /* 0x0000005000388947 */ /* 0x00afea0003800000 */
.L_x_243:
[----:B-1----:R-:W1:Y:S01]  /*5180*/  LDS.128 R4, [R5+0x340] ;  /* 0x0003400005047984 */ /* 0x002e620000000c00 */
[----:B------:R-:W-:Y:S02]  /*5190*/  VIADD R0, R0, 0x2c0 ;  /* 0x000002c000007836 */ /* 0x000fe40000000000 */
[----:B------:R-:W-:Y:S01]  /*51a0*/  VIADD R8, R8, 0x1 ;  /* 0x0000000108087836 */ /* 0x000fe20000000000 */
[----:B------:R-:W-:Y:S01]  /*51b0*/  @!PT LDS RZ, [RZ] ;  /* 0x00000000fffff984 */ /* 0x000fe20000000800 */
[----:B------:R-:W-:Y:S01]  /*51c0*/  @!PT LDS RZ, [RZ] ;  /* 0x00000000fffff984 */ /* 0x000fe20000000800 */
[----:B------:R-:W-:Y:S01]  /*51d0*/  @!PT LDS RZ, [RZ] ;  /* 0x00000000fffff984 */ /* 0x000fe20000000800 */
[----:B------:R-:W-:Y:S01]  /*51e0*/  @!PT LDS RZ, [RZ] ;  /* 0x00000000fffff984 */ /* 0x000fe20000000800 */
[----:B------:R2:W-:Y:S06]  /*51f0*/  MEMBAR.ALL.CTA ;  /* 0x0000000000007992 */ /* 0x0005ec0000008000 */
[----:B--2---:R-:W2:Y:S01]  /*5200*/  FENCE.VIEW.ASYNC.S ;  /* 0x00000000000073c6 */ /* 0x004ea20000000000 */
[----:B------:R-:W-:-:S04]  /*5210*/  PRMT R0, RZ, 0x654, R0 ;  /* 0x00000654ff007816 */ /* 0x000fc80000000000 */
[----:B--2---:R2:W-:Y:S01]  /*5220*/  SYNCS.ARRIVE.TRANS64.RED.A1T0 RZ, [R0+URZ], RZ ;  /* 0x000000ff00ff79a7 */ /* 0x0045e200081004ff */
[----:B-1----:R-:W-:Y:S01]  /*5230*/  LOP3.LUT P1, RZ, R6, 0x1, RZ, 0xc0, !PT ;  /* 0x0000000106ff7812 */ /* 0x002fe2000782c0ff */
[----:B--2---:R-:W-:-:S12]  /*5240*/  BRA.U UP3, `(.L_x_106) ;  /* 0x0000000103cc7547 */ /* 0x004fd8000b800000 */
[----:B------:R-:W1:Y:S01]  /*5250*/  LDCU UR4, c[0x0][0x38c] ;  /* 0x00007180ff0477ac */ /* 0x000e620008000800 */
[----:B------:R-:W-:Y:S02]  /*5260*/  PLOP3.LUT P2, PT, PT, PT, PT, 0x80, 0x8 ;  /* 0x000000000008781c */ /* 0x000fe40003f4f070 */
[----:B------:R-:W-:Y:S01]  /*5270*/  SHF.L.U32 R4, R9, 0x1f, RZ ;  /* 0x0000001f09047819 */ /* 0x000fe200000006ff */
[----:B------:R-:W-:Y:S02]  /*5280*/  ULEA UR19, UR20, UR13, 0x3 ;  /* 0x0000000d14137291 */ /* 0x000fe4000f8e18ff */
[----:B-1----:R-:W-:-:S06]  /*5290*/  UISETP.GE.AND UP0, UPT, UR4, 0x1, UPT ;  /* 0x000000010400788c */ /* 0x002fcc000bf06270 */
[----:B------:R-:W-:-:S05]  /*52a0*/  PLOP3.LUT P0, PT, PT, PT, UP0, 0x80, 0x8 ;  /* 0x000000000008781c */ /* 0x000fca0003f0f008 */
[----:B------:R-:W-:-:S08]  /*52b0*/  @UP0 ULEA UR4, UR10, UR13, 0x3 ;  /* 0x0000000d0a040291 */ /* 0x000fd0000f8e18ff */
[----:B------:R-:W-:-:S04]  /*52c0*/  @P0 SHF.L.U32 R0, R2, 0x1f, RZ ;  /* 0x0000001f02000819 */ /* 0x000fc800000006ff */
[----:B------:R1:W2:Y:S01]  /*52d0*/  @P0 SYNCS.PHASECHK.TRANS64.TRYWAIT P2, [UR4], R0 ;  /* 0x00000000ff0005a7 */ /* 0x0002a20008041104 */
[----:B------:R-:W3:Y:S02]  /*52e0*/  SYNCS.PHASECHK.TRANS64.TRYWAIT P0, [UR19+0x2f0], R4 ;  /* 0x0002f004ff0075a7 */ /* 0x000ee40008001113 */
[----:B-123--:R-:W-:Y:S05]  /*52f0*/  @!P0 BRA `(.L_x_107) ;  /* 0x0000004c00ec8947 */ /* 0x00efea0003800000 */
.L_x_245:
[----:B------:R-:W-:Y:S01]  /*5300*/  UMOV UR14, UR11 ;  /* 0x0000000b000e7c82 */ /* 0x000fe20008000000 */
[----:B------:R-:W-:Y:S05]  /*5310*/  BRA.U !UP0, `(.L_x_108) ;  /* 0x0000000108887547 */ /* 0x000fea000b800000 */
[----:B------:R-:W-:Y:S02]  /*5320*/  UIADD3 UR14, UPT, UPT, UR25, UR11, URZ ;  /* 0x0000000b190e7290 */ /* 0x000fe4000fffe0ff */
[----:B------:R-:W-:Y:S02]  /*5330*/  ULEA UR15, UR20, UR26, 0x6 ;  /* 0x0000001a140f7291 */ /* 0x000fe4000f8e30ff */
[----:B------:R-:W-:Y:S01]  /*5340*/  UPLOP3.LUT UP2, UPT, UPT, UPT, UPT, 0x40, 0x4 ;  /* 0x000000000004789c */ /* 0x000fe20003f4e870 */
[----:B------:R-:W-:Y:S01]  /*5350*/  UMOV UR12, UR21 ;  /* 0x00000015000c7c82 */ /* 0x000fe20008000000 */
[----:B------:R-:W-:-:S09]  /*5360*/  UMOV UR5, UR10 ;  /* 0x0000000a00057c82 */ /* 0x000fd20008000000 */
.L_x_111:
[----:B--2---:R-:W-:Y:S01]  /*5370*/  ULEA UR6, UR5, UR13, 0x3 ;  /* 0x0000000d05067291 */ /* 0x004fe2000f8e18ff */
[----:B---3--:R-:W-:Y:S11]  /*5380*/  @P2 BRA `(.L_x_109) ;  /* 0x00000000000c2947 */ /* 0x008ff60003800000 */
[----:B-1----:R-:W-:Y:S04]  /*5390*/  SHF.L.U32 R4, R2, 0x1f, RZ ;  /* 0x0000001f02047819 */ /* 0x002fe800000006ff */
[----:B------:R-:W1:Y:S02]  /*53a0*/  SYNCS.PHASECHK.TRANS64.TRYWAIT P0, [UR6], R4 ;  /* 0x00000004ff0075a7 */ /* 0x000e640008001106 */
[----:B-1----:R-:W-:Y:S05]  /*53b0*/  @!P0 BRA `(.L_x_110) ;  /* 0x0000004c00d48947 */ /* 0x002fea0003800000 */
.L_x_109:
[----:B------:R-:W-:Y:S01]  /*53c0*/  UISETP.NE.AND UP0, UPT, UR12, 0x1, UPT ;  /* 0x000000010c00788c */ /* 0x000fe2000bf05270 */
[----:B------:R-:W-:Y:S01]  /*53d0*/  PLOP3.LUT P2, PT, PT, PT, PT, 0x80, 0x8 ;  /* 0x000000000008781c */ /* 0x000fe20003f4f070 */
[----:B------:R-:W-:Y:S02]  /*53e0*/  UIADD3 UR4, UPT, UPT, UR5, 0x1, URZ ;  /* 0x0000000105047890 */ /* 0x000fe4000fffe0ff */
[----:B------:R-:W-:Y:S02]  /*53f0*/  ULEA UR8, UR5, UR18, 0x6 ;  /* 0x0000001205087291 */ /* 0x000fe4000f8e30ff */
[----:B------:R-:W-:Y:S01]  /*5400*/  UISETP.NE.AND UP1, UPT, UR4, 0x29, UPT ;  /* 0x000000290400788c */ /* 0x000fe2000bf25270 */
[----:B------:R-:W-:Y:S01]  /*5410*/  PLOP3.LUT P0, PT, PT, PT, UP0, 0x80, 0x8 ;  /* 0x000000000008781c */ /* 0x000fe20003f0f008 */
[----:B------:R-:W-:Y:S02]  /*5420*/  UIADD3 UR11, UPT, UPT, UR11, 0x1, URZ ;  /* 0x000000010b0b7890 */ /* 0x000fe4000fffe0ff */
[----:B------:R-:W-:Y:S02]  /*5430*/  USEL UR7, URZ, 0x1, UP1 ;  /* 0x00000001ff077887 */ /* 0x000fe40008800000 */
[----:B------:R-:W-:Y:S01]  /*5440*/  USEL UR10, UR4, URZ, UP1 ;  /* 0x000000ff040a7287 */ /* 0x000fe20008800000 */
[----:B------:R-:W-:Y:S01]  /*5450*/  UMOV UR9, 0xc0004010 ;  /* 0xc000401000097882 */ /* 0x000fe20000000000 */
[----:B------:R-:W-:Y:S02]  /*5460*/  UIADD3 UR12, UPT, UPT, UR12, -0x1, URZ ;  /* 0xffffffff0c0c7890 */ /* 0x000fe4000fffe0ff */
[----:B------:R-:W-:Y:S01]  /*5470*/  LOP3.LUT R2, R2, UR7, RZ, 0x3c, !PT ;  /* 0x0000000702027c12 */ /* 0x000fe2000f8e3cff */
[----:B------:R-:W-:Y:S01]  /*5480*/  @UP0 ULEA UR4, UR10, UR13, 0x3 ;  /* 0x0000000d0a040291 */ /* 0x000fe2000f8e18ff */
[----:B------:R-:W-:Y:S02]  /*5490*/  UMOV UR7, 0xc0004010 ;  /* 0xc000401000077882 */ /* 0x000fe40000000000 */
[----:B-1----:R-:W-:Y:S01]  /*54a0*/  @P0 SHF.L.U32 R0, R2, 0x1f, RZ ;  /* 0x0000001f02000819 */ /* 0x002fe200000006ff */
[----:B------:R-:W-:Y:S05]  /*54b0*/  UISETP.NE.AND UP0, UPT, UR11, UR14, UPT ;  /* 0x0000000e0b00728c */ /* 0x000fea000bf05270 */
[----:B------:R2:W3:Y:S01]  /*54c0*/  @P0 SYNCS.PHASECHK.TRANS64.TRYWAIT P2, [UR4], R0 ;  /* 0x00000000ff0005a7 */ /* 0x0004e20008041104 */
[----:B------:R-:W-:Y:S02]  /*54d0*/  UIADD3 UR4, UPT, UPT, UR6, 0x148, URZ ;  /* 0x0000014806047890 */ /* 0x000fe4000fffe0ff */
[----:B------:R-:W-:Y:S03]  /*54e0*/  ULEA UR6, UR5, UR17, 0x8 ;  /* 0x0000001105067291 */ /* 0x000fe6000f8e40ff */
[----:B------:R-:W-:Y:S06]  /*54f0*/  UMOV UR5, UR10 ;  /* 0x0000000a00057c82 */ /* 0x000fec0008000000 */
[----:B------:R2:W-:Y:S01]  /*5500*/  UTCQMMA.2CTA gdesc[UR6], gdesc[UR8], tmem[UR15], tmem[UR22], idesc[UR23], UP2 ;  /* 0x00ff1608060075ea */ /* 0x0005e2000920030f */
[----:B------:R-:W-:Y:S01]  /*5510*/  UPLOP3.LUT UP2, UPT, UPT, UPT, UPT, 0x80, 0x8 ;  /* 0x000000000008789c */ /* 0x000fe20003f4f070 */
[----:B------:R2:W-:Y:S01]  /*5520*/  UTCBAR.2CTA.MULTICAST [UR4], URZ, UR16 ;  /* 0x000000ff040073e9 */ /* 0x0005e20008200810 */
[----:B------:R-:W-:Y:S09]  /*5530*/  BRA.U UP0, `(.L_x_111) ;  /* 0xfffffffd008c7547 */ /* 0x000ff2000b83ffff */
.L_x_108:
[----:B--2---:R-:W-:Y:S01]  /*5540*/  UIADD3 UR4, UPT, UPT, UR19, 0x2d0, URZ ;  /* 0x000002d013047890 */ /* 0x004fe2000fffe0ff */
[----:B------:R-:W-:-:S08]  /*5550*/  UMOV UR11, UR14 ;  /* 0x0000000e000b7c82 */ /* 0x000fd00008000000 */
[----:B------:R2:W-:Y:S01]  /*5560*/  UTCBAR.2CTA.MULTICAST [UR4], URZ, UR24 ;  /* 0x000000ff040073e9 */ /* 0x0005e20008200818 */
[----:B------:R-:W-:Y:S02]  /*5570*/  NOP ;  /* 0x0000000000007918 */ /* 0x000fe40000000000 */
.L_x_106:
[----:B--2---:R-:W-:Y:S01]  /*5580*/  UIADD3 UR4, UPT, UPT, UR20, 0x1, URZ ;  /* 0x0000000114047890 */ /* 0x004fe2000fffe0ff */
[----:B------:R-:W-:-:S03]  /*5590*/  ISETP.NE.AND P0, PT, R8, 0x2, PT ;  /* 0x000000020800780c */ /* 0x000fc60003f05270 */
[----:B------:R-:W-:Y:S01]  /*55a0*/  UISETP.NE.AND UP0, UPT, UR4, 0x4, UPT ;  /* 0x000000040400788c */ /* 0x000fe2000bf05270 */
[----:B-1----:R-:W-:Y:S02]  /*55b0*/  SEL R0, RZ, 0x1, P0 ;  /* 0x00000001ff007807 */ /* 0x002fe40000000000 */
[----:B------:R-:W-:Y:S01]  /*55c0*/  SEL R8, R8, RZ, P0 ;  /* 0x000000ff08087207 */ /* 0x000fe20000000000 */
[----:B------:R-:W-:Y:S01]  /*55d0*/  USEL UR5, URZ, 0x1, UP0 ;  /* 0x00000001ff057887 */ /* 0x000fe20008000000 */
[----:B------:R-:W-:Y:S01]  /*55e0*/  LOP3.LUT R3, R3, R0, RZ, 0x3c, !PT ;  /* 0x0000000003037212 */ /* 0x000fe200078e3cff */
[----:B------:R-:W-:-:S04]  /*55f0*/  USEL UR20, UR4, URZ, UP0 ;  /* 0x000000ff04147287 */ /* 0x000fc80008000000 */
[----:B------:R-:W-:Y:S01]  /*5600*/  LOP3.LUT R9, R9, UR5, RZ, 0x3c, !PT ;  /* 0x0000000509097c12 */ /* 0x000fe2000f8e3cff */
[----:B------:R-:W-:Y:S07]  /*5610*/  @P1 BRA `(.L_x_112) ;  /* 0xfffffff800c41947 */ /* 0x000fee000383ffff */
[----:B------:R-:W1:Y:S01]  /*5620*/  S2UR UR8, SR_CgaCtaId ;  /* 0x00000000000879c3 */ /* 0x000e620000008800 */
[----:B------:R-:W-:Y:S01]  /*5630*/  ELECT P0, URZ, PT ;  /* 0x0000000000ff782f */ /* 0x000fe20003800000 */
[----:B------:R-:W-:Y:S01]  /*5640*/  HFMA2 R0, -RZ, RZ, 0, 5.9604644775390625e-08 ;  /* 0x00000001ff007431 */ /* 0x000fe200000001ff */
[----:B------:R-:W-:-:S05]  /*5650*/  UMOV UR4, 0x40 ;  /* 0x0000004000047882 */ /* 0x000fca0000000000 */
[----:B------:R-:W-:Y:S01]  /*5660*/  UVIRTCOUNT.DEALLOC.SMPOOL 0x80 ;  /* 0x000000800000784c */ /* 0x000fe20000000000 */
[----:B------:R-:W-:Y:S02]  /*5670*/  UISETP.NE.AND UP1, UPT, UR27, URZ, UPT ;  /* 0x000000ff1b00728c */ /* 0x000fe4000bf25270 */
[----:B-1----:R-:W-:-:S09]  /*5680*/  ULEA UR8, UR8, UR4, 0x18 ;  /* 0x0000000408087291 */ /* 0x002fd2000f8ec0ff */
[----:B------:R1:W-:Y:S01]  /*5690*/  @P0 STS.U8 [UR8+0x1c], R0 ;  /* 0x00001c00ff000988 */ /* 0x0003e20008000008 */
[----:B------:R-:W-:Y:S05]  /*56a0*/  BRA.U UP1, `(.L_x_113) ;  /* 0x0000000101a07547 */ /* 0x000fea000b800000 */
[----:B------:R-:W-:Y:S01]  /*56b0*/  UIADD3 UR7, UPT, UPT, UR13, 0x2f0, URZ ;  /* 0x000002f00d077890 */ /* 0x000fe2000fffe0ff */
[----:B------:R-:W-:-:S03]  /*56c0*/  SHF.L.U32 R2, R9, 0x1f, RZ ;  /* 0x0000001f09027819 */ /* 0x000fc600000006ff */
[----:B------:R-:W-:-:S09]  /*56d0*/  ULEA UR4, UR20, UR7, 0x3 ;  /* 0x0000000714047291 */ /* 0x000fd2000f8e18ff */
[----:B------:R-:W2:Y:S02]  /*56e0*/  SYNCS.PHASECHK.TRANS64.TRYWAIT P0, [UR4], R2 ;  /* 0x00000002ff0075a7 */ /* 0x000ea40008001104 */
[----:B--2---:R-:W-:Y:S05]  /*56f0*/  @!P0 BRA `(.L_x_114) ;  /* 0x0000004c001c8947 */ /* 0x004fea0003800000 */
.L_x_248:
        /* <DEDUP_REMOVED lines=9> */
.L_x_250:
        /* <DEDUP_REMOVED lines=9> */
.L_x_252:
[----:B------:R-:W-:-:S04]  /*5820*/  UIADD3 UR4, UPT, UPT, UR4, 0x1, URZ ;  /* 0x0000000104047890 */ /* 0x000fc8000fffe0ff */
[----:B------:R-:W-:-:S04]  /*5830*/  UISETP.NE.AND UP0, UPT, UR4, 0x4, UPT ;  /* 0x000000040400788c */ /* 0x000fc8000bf05270 */
[----:B------:R-:W-:Y:S02]  /*5840*/  USEL UR5, URZ, 0x1, UP0 ;  /* 0x00000001ff057887 */ /* 0x000fe40008000000 */
[----:B------:R-:W-:-:S04]  /*5850*/  USEL UR4, UR4, URZ, UP0 ;  /* 0x000000ff04047287 */ /* 0x000fc80008000000 */
[----:B------:R-:W-:Y:S01]  /*5860*/  ULEA UR4, UR4, UR7, 0x3 ;  /* 0x0000000704047291 */ /* 0x000fe2000f8e18ff */
[----:B------:R-:W-:-:S04]  /*5870*/  LOP3.LUT R2, R2, UR5, RZ, 0x3c, !PT ;  /* 0x0000000502027c12 */ /* 0x000fc8000f8e3cff */
[----:B------:R-:W-:Y:S01]  /*5880*/  SHF.L.U32 R2, R2, 0x1f, RZ ;  /* 0x0000001f02027819 */ /* 0x000fe200000006ff */
[----:B-1----:R-:W-:-:S04]  /*5890*/  IMAD.U32 R0, RZ, RZ, UR4 ;  /* 0x00000004ff007e24 */ /* 0x002fc8000f8e00ff */
[----:B------:R1:W2:Y:S03]  /*58a0*/  SYNCS.PHASECHK.TRANS64.TRYWAIT P0, [R0+URZ], R2 ;  /* 0x00000002000075a7 */ /* 0x0002a600080011ff */
[----:B--2---:R-:W-:Y:S05]  /*58b0*/  @!P0 NANOSLEEP.SYNCS 0x989680 ;  /* 0x009896800000895d */ /* 0x004fea0003900000 */
[----:B------:R-:W2:Y:S02]  /*58c0*/  @!P0 SYNCS.PHASECHK.TRANS64 P0, [R0+URZ], R2 ;  /* 0x00000002000085a7 */ /* 0x000ea400080010ff */
[----:B--2---:R-:W-:Y:S05]  /*58d0*/  @P0 BRA `(.L_x_117) ;  /* 0x0000000000200947 */ /* 0x004fea0003800000 */
.L_x_118:
[----:B--2---:R2:W4:Y:S02]  /*58e0*/  SYNCS.PHASECHK.TRANS64.TRYWAIT P0, [R0+URZ], R2 ;  /* 0x00000002000075a7 */ /* 0x00452400080011ff */
[----:B----4-:R-:W-:Y:S05]  /*58f0*/  @!P0 NANOSLEEP.SYNCS 0x989680 ;  /* 0x009896800000895d */ /* 0x010fea0003900000 */
[----:B------:R-:W4:Y:S02]  /*5900*/  @!P0 SYNCS.PHASECHK.TRANS64 P0, [R0+URZ], R2 ;  /* 0x00000002000085a7 */ /* 0x000f2400080010ff */
[----:B----4-:R-:W-:Y:S05]  /*5910*/  @!P0 BRA `(.L_x_118) ;  /* 0xfffffffc00f08947 */ /* 0x010fea000383ffff */
[----:B------:R-:W-:Y:S05]  /*5920*/  BRA `(.L_x_117) ;  /* 0x00000000000c7947 */ /* 0x000fea0003800000 */
.L_x_113:
[----:B------:R-:W-:-:S04]  /*5930*/  UIADD3 UR4, UPT, UPT, UR13, 0x330, URZ ;  /* 0x000003300d047890 */ /* 0x000fc8000fffe0ff */
[----:B------:R-:W-:-:S09]  /*5940*/  UPRMT UR4, UR29, 0x654, UR4 ;  /* 0x000006541d047896 */ /* 0x000fd20008000004 */
[----:B------:R-:W-:Y:S03]  /*5950*/  SYNCS.ARRIVE.TRANS64.RED.A1T0 RZ, [UR4], RZ ;  /* 0x000000ffffff79a7 */ /* 0x000fe60008100404 */
.L_x_117:
[----:B-12---:R-:W-:Y:S01]  /*5960*/  SHF.L.U32 R2, RZ, 0x1f, RZ ;  /* 0x0000001fff027819 */ /* 0x006fe200000006ff */
[----:B------:R-:W-:Y:S01]  /*5970*/  UIADD3 UR4, UPT, UPT, UR13, 0x330, URZ ;  /* 0x000003300d047890 */ /* 0x000fe2000fffe0ff */
[----:B------:R-:W-:Y:S02]  /*5980*/  PLOP3.LUT P0, PT, PT, PT, UP1, 0x80, 0x8 ;  /* 0x000000000008781c */ /* 0x000fe40003f0f018 */
[----:B------:R-:W1:Y:S02]  /*5990*/  SYNCS.PHASECHK.TRANS64.TRYWAIT P1, [UR13+0x330], R2 ;  /* 0x00033002ff0075a7 */ /* 0x000e64000802110d */
[----:B-1----:R-:W-:Y:S09]  /*59a0*/  @!P1 BRA `(.L_x_119) ;  /* 0x0000004800b89947 */ /* 0x002ff20003800000 */
.L_x_254:
[----:B------:R-:W-:Y:S01]  /*59b0*/  @!UP1 UPRMT UR4, UR29, 0x654, UR4 ;  /* 0x000006541d049896 */ /* 0x000fe20008000004 */
[----:B------:R-:W-:Y:S01]  /*59c0*/  UMOV UR5, 0xffff ;  /* 0x0000ffff00057882 */ /* 0x000fe20000000000 */
[----:B------:R-:W-:-:S07]  /*59d0*/  UMOV UR6, 0x1 ;  /* 0x0000000100067882 */ /* 0x000fce0000000000 */
[----:B------:R-:W-:Y:S01]  /*59e0*/  @!P0 SYNCS.ARRIVE.TRANS64.RED.A1T0 RZ, [UR4], RZ ;  /* 0x000000ffffff89a7 */ /* 0x000fe20008100404 */
[----:B------:R-:W-:Y:S01]  /*59f0*/  NOP ;  /* 0x0000000000007918 */ /* 0x000fe20000000000 */
[----:B-1----:R-:W1:Y:S01]  /*5a00*/  LDS R0, [UR8+0x14] ;  /* 0x00001408ff007984 */ /* 0x002e620008000800 */
[----:B------:R-:W-:-:S04]  /*5a10*/  ULOP3.LUT UR4, UR26, 0xffff, URZ, 0xc0, !UPT ;  /* 0x0000ffff1a047892 */ /* 0x000fc8000f8ec0ff */
[----:B------:R-:W-:-:S04]  /*5a20*/  USHF.R.U32.HI UR4, URZ, 0x5, UR4 ;  /* 0x00000005ff047899 */ /* 0x000fc80008011604 */
[----:B------:R-:W-:Y:S02]  /*5a30*/  USHF.L.U32 UR5, UR5, UR4, URZ ;  /* 0x0000000405057299 */ /* 0x000fe400080006ff */
[----:B------:R-:W-:-:S04]  /*5a40*/  USHF.L.U32 UR4, UR6, UR4, URZ ;  /* 0x0000000406047299 */ /* 0x000fc800080006ff */
[----:B-1----:R-:W-:-:S04]  /*5a50*/  LOP3.LUT R0, R0, UR5, RZ, 0xc0, !PT ;  /* 0x0000000500007c12 */ /* 0x002fc8000f8ec0ff */
[----:B------:R-:W-:-:S13]  /*5a60*/  ISETP.NE.AND P0, PT, R0, UR5, PT ;  /* 0x0000000500007c0c */ /* 0x000fda000bf05270 */
[----:B------:R-:W-:Y:S05]  /*5a70*/  @P0 BRA `(.L_x_120) ;  /* 0x0000000000580947 */ /* 0x000fea0003800000 */
[----:B------:R-:W1:Y:S02]  /*5a80*/  LDS R0, [UR8+0x18] ;  /* 0x00001808ff007984 */ /* 0x000e640008000800 */
[----:B-1----:R-:W-:-:S04]  /*5a90*/  LOP3.LUT R0, R0, UR4, RZ, 0xc0, !PT ;  /* 0x0000000400007c12 */ /* 0x002fc8000f8ec0ff */
[----:B------:R-:W-:-:S13]  /*5aa0*/  ISETP.NE.AND P0, PT, R0, UR4, PT ;  /* 0x0000000400007c0c */ /* 0x000fda000bf05270 */
[----:B------:R-:W-:Y:S05]  /*5ab0*/  @P0 BRA `(.L_x_121) ;  /* 0x00000000003c0947 */ /* 0x000fea0003800000 */
[----:B------:R-:W1:Y:S01]  /*5ac0*/  S2R R2, SR_LANEID ;  /* 0x0000000000027919 */ /* 0x000e620000000000 */
[----:B------:R-:W-:-:S06]  /*5ad0*/  ULOP3.LUT UR5, URZ, UR5, URZ, 0x33, !UPT ;  /* 0x00000005ff057292 */ /* 0x000fcc000f8e33ff */
[----:B------:R-:W-:-:S04]  /*5ae0*/  IMAD.U32 R0, RZ, RZ, UR5 ;  /* 0x00000005ff007e24 */ /* 0x000fc8000f8e00ff */
[----:B------:R2:W4:Y:S02]  /*5af0*/  REDUX UR7, R0 ;  /* 0x00000000000773c4 */ /* 0x0005240000000000 */
[----:B------:R1:W-:Y:S01]  /*5b00*/  UTCATOMSWS.AND URZ, UR5 ;  /* 0x0000000500ff79e3 */ /* 0x0003e20008000000 */
[----:B--2---:R-:W-:Y:S01]  /*5b10*/  LOP3.LUT R0, RZ, UR4, RZ, 0x33, !PT ;  /* 0x00000004ff007c12 */ /* 0x004fe2000f8e33ff */
[----:B------:R-:W-:Y:S02]  /*5b20*/  VOTEU.ANY UR4, UPT, PT ;  /* 0x0000000000047886 */ /* 0x000fe400038e0100 */
[----:B------:R-:W-:Y:S02]  /*5b30*/  UFLO.U32 UR4, UR4 ;  /* 0x00000004000472bd */ /* 0x000fe400080e0000 */
[----:B------:R-:W2:Y:S04]  /*5b40*/  REDUX UR6, R0 ;  /* 0x00000000000673c4 */ /* 0x000ea80000000000 */
[----:B-1----:R-:W-:-:S02]  /*5b50*/  ISETP.EQ.U32.AND P0, PT, R2, UR4, PT ;  /* 0x0000000402007c0c */ /* 0x002fc4000bf02070 */
[----:B----4-:R-:W-:-:S11]  /*5b60*/  MOV R2, UR7 ;  /* 0x0000000700027c02 */ /* 0x010fd60008000f00 */
[----:B------:R1:W-:Y:S01]  /*5b70*/  @P0 ATOMS.AND RZ, [UR8+0x14], R2 ;  /* 0x00001402ffff098c */ /* 0x0003e2000a800008 */
[----:B--2---:R-:W-:-:S05]  /*5b80*/  IMAD.U32 R0, RZ, RZ, UR6 ;  /* 0x00000006ff007e24 */ /* 0x004fca000f8e00ff */
[----:B------:R1:W-:Y:S01]  /*5b90*/  @P0 ATOMS.AND RZ, [UR8+0x18], R0 ;  /* 0x00001800ffff098c */ /* 0x0003e2000a800008 */
[----:B------:R-:W-:Y:S05]  /*5ba0*/  BRA `(.L_x_122) ;  /* 0x0000000000147947 */ /* 0x000fea0003800000 */
.L_x_121:
[----:B------:R-:W-:Y:S02]  /*5bb0*/  MOV R2, 0x5bd0 ;  /* 0x00005bd000027802 */ /* 0x000fe40000000f00 */
[----:B---3-5:R-:W-:Y:S05]  /*5bc0*/  CALL.REL.NOINC `($__internal_0_$__cuda_sm10x_tcgen05_guardrail_trap_col_being_dealloced_not_returned_by_alloc) ;  /* 0x0000004800cc7944 */ /* 0x028fea0003c00000 */
[----:B------:R-:W-:Y:S05]  /*5bd0*/  BRA `(.L_x_122) ;  /* 0x0000000000087947 */ /* 0x000fea0003800000 */
.L_x_120:
[----:B------:R-:W-:Y:S02]  /*5be0*/  MOV R2, 0x5c00 ;  /* 0x00005c0000027802 */ /* 0x000fe40000000f00 */
[----:B---3-5:R-:W-:Y:S05]  /*5bf0*/  CALL.REL.NOINC `($__internal_2_$__cuda_sm10x_tcgen05_guardrail_trap_unallocated_columns_being_dealloced) ;  /* 0x0000004800d87944 */ /* 0x028fea0003c00000 */
.L_x_122:
[----:B------:R-:W-:Y:S01]  /*5c00*/  NOP ;  /* 0x0000000000007918 */ /* 0x000fe20000000000 */
[----:B------:R-:W-:Y:S05]  /*5c10*/  EXIT ;  /* 0x000000000000794d */ /* 0x000fea0003800000 */
.L_x_93:
[----:B------:R-:W-:-:S09]  /*5c20*/  UISETP.NE.OR UP0, UPT, UR13, 0x3, !UP4 ;  /* 0x000000030d00788c */ /* 0x000fd2000e705670 */
[----:B------:R-:W-:Y:S05]  /*5c30*/  BRA.U UP0, `(.L_x_123) ;  /* 0x0000000d00347547 */ /* 0x000fea000b800000 */
[----:B------:R-:W2:Y:S01]  /*5c40*/  LDCU.64 UR4, c[0x0][0x888] ;  /* 0x00011100ff0477ac */ /* 0x000ea20008000a00 */
[----:B------:R-:W3:Y:S01]  /*5c50*/  S2UR UR10, SR_CgaCtaId ;  /* 0x00000000000a79c3 */ /* 0x000ee20000008800 */
[----:B------:R-:W-:Y:S02]  /*5c60*/  HFMA2 R9, -RZ, RZ, 0, 0 ;  /* 0x00000000ff097431 */ /* 0x000fe400000001ff */
[----:B------:R-:W-:Y:S01]  /*5c70*/  IMAD.MOV.U32 R11, RZ, RZ, 0x1 ;  /* 0x00000001ff0b7424 */ /* 0x000fe200078e00ff */
[----:B------:R-:W4:Y:S01]  /*5c80*/  LDCU UR33, c[0x0][0x370] ;  /* 0x00006e00ff2177ac */ /* 0x000f220008000800 */
[----:B------:R-:W-:Y:S01]  /*5c90*/  IMAD.MOV.U32 R10, RZ, RZ, RZ ;  /* 0x000000ffff0a7224 */ /* 0x000fe200078e00ff */
[----:B------:R-:W-:Y:S01]  /*5ca0*/  MOV R8, 0x2000 ;  /* 0x0000200000087802 */ /* 0x000fe20000000f00 */
[----:B------:R-:W4:Y:S01]  /*5cb0*/  LDCU.128 UR28, c[0x0][0xb10] ;  /* 0x00016200ff1c77ac */ /* 0x000f220008000c00 */
[----:B------:R-:W1:Y:S01]  /*5cc0*/  LDC.64 R12, c[0x0][0x348] ;  /* 0x0000d200ff0c7b82 */ /* 0x000e620000000a00 */
[----:B------:R-:W3:Y:S01]  /*5cd0*/  LDCU UR32, c[0x0][0x374] ;  /* 0x00006e80ff2077ac */ /* 0x000ee20008000800 */
[----:B------:R-:W3:Y:S01]  /*5ce0*/  LDCU.64 UR26, c[0x0][0x890] ;  /* 0x00011200ff1a77ac */ /* 0x000ee20008000a00 */
[----:B--2---:R-:W-:Y:S01]  /*5cf0*/  UISETP.NE.U32.AND UP0, UPT, UR4, URZ, UPT ;  /* 0x000000ff0400728c */ /* 0x004fe2000bf05070 */
[----:B------:R-:W2:Y:S01]  /*5d00*/  LDCU UR16, c[0x0][0xb0c] ;  /* 0x00016180ff1077ac */ /* 0x000ea20008000800 */
[----:B------:R-:W2:Y:S01]  /*5d10*/  LDCU UR38, c[0x0][0xb20] ;  /* 0x00016400ff2677ac */ /* 0x000ea20008000800 */
[----:B------:R-:W2:Y:S01]  /*5d20*/  LDCU UR4, c[0x0][0xb30] ;  /* 0x00016600ff0477ac */ /* 0x000ea20008000800 */
[----:B------:R-:W-:Y:S01]  /*5d30*/  UMOV UR17, 0x400 ;  /* 0x0000040000117882 */ /* 0x000fe20000000000 */
[----:B----4-:R-:W-:-:S02]  /*5d40*/  UIMAD.WIDE.U32 UR6, UR33, UR28, URZ ;  /* 0x0000001c210672a5 */ /* 0x010fc4000f8e00ff */
[----:B---3--:R-:W-:Y:S02]  /*5d50*/  UIMAD.WIDE.U32 UR8, UR32, UR31, URZ ;  /* 0x0000001f200872a5 */ /* 0x008fe4000f8e00ff */
[----:B------:R-:W-:Y:S02]  /*5d60*/  ULEA UR17, UR10, UR17, 0x18 ;  /* 0x000000110a117291 */ /* 0x000fe4000f8ec0ff */
[----:B------:R-:W-:Y:S02]  /*5d70*/  UISETP.NE.U32.AND UP6, UPT, UR26, URZ, UPT ;  /* 0x000000ff1a00728c */ /* 0x000fe4000bfc5070 */
[----:B------:R-:W-:Y:S02]  /*5d80*/  UIADD3 UR34, UPT, UPT, UR17, 0x290, URZ ;  /* 0x0000029011227890 */ /* 0x000fe4000fffe0ff */
[----:B------:R-:W-:Y:S02]  /*5d90*/  UISETP.NE.AND.EX UP5, UPT, UR5, URZ, UPT, UP0 ;  /* 0x000000ff0500728c */ /* 0x000fe4000bfa5300 */
[----:B------:R-:W-:Y:S01]  /*5da0*/  UISETP.NE.AND UP0, UPT, UR42, 0x1, UPT ;  /* 0x000000012a00788c */ /* 0x000fe2000bf05270 */
[----:B------:R-:W-:Y:S01]  /*5db0*/  UMOV UR6, UR7 ;  /* 0x0000000700067c82 */ /* 0x000fe20008000000 */
[----:B------:R-:W-:Y:S01]  /*5dc0*/  UMOV UR35, UR9 ;  /* 0x0000000900237c82 */ /* 0x000fe20008000000 */
[----:B--2---:R-:W-:-:S02]  /*5dd0*/  UISETP.NE.AND UP0, UPT, UR16, 0x1, UPT ;  /* 0x000000011000788c */ /* 0x004fc4000bf05270 */
[----:B------:R-:W-:Y:S02]  /*5de0*/  UPLOP3.LUT UP4, UPT, UPT, UPT, UPT, 0x40, 0x4 ;  /* 0x000000000004789c */ /* 0x000fe40003f8e870 */
[----:B------:R-:W-:Y:S01]  /*5df0*/  UISETP.GE.AND UP2, UPT, UR42, 0x1, UPT ;  /* 0x000000012a00788c */ /* 0x000fe2000bf46270 */
[----:B------:R-:W2:Y:S01]  /*5e00*/  LDCU.64 UR14, c[0x0][0xb28] ;  /* 0x00016500ff0e77ac */ /* 0x000ea20008000a00 */
[----:B------:R-:W-:Y:S02]  /*5e10*/  UISETP.NE.AND.EX UP6, UPT, UR27, URZ, UPT, UP6 ;  /* 0x000000ff1b00728c */ /* 0x000fe4000bfc5360 */
[----:B------:R-:W-:Y:S02]  /*5e20*/  UPRMT UR34, UR10, 0x654, UR34 ;  /* 0x000006540a227896 */ /* 0x000fe40008000022 */
[----:B------:R-:W-:Y:S02]  /*5e30*/  USHF.R.U32.HI UR37, URZ, UR29, UR6 ;  /* 0x0000001dff257299 */ /* 0x000fe40008011606 */
[----:B------:R-:W-:-:S02]  /*5e40*/  USHF.R.U32.HI UR35, URZ, UR38, UR35 ;  /* 0x00000026ff237299 */ /* 0x000fc40008011623 */
[----:B------:R-:W-:Y:S02]  /*5e50*/  UISETP.NE.AND UP0, UPT, UR30, 0x1, UPT ;  /* 0x000000011e00788c */ /* 0x000fe4000bf05270 */
[----:B-1----:R-:W-:-:S11]  /*5e60*/  UISETP.NE.AND UP3, UPT, UR4, 0x1, UPT ;  /* 0x000000010400788c */ /* 0x002fd6000bf65270 */
.L_x_131:
[C---:B------:R-:W-:Y:S02]  /*5e70*/  LEA R3, R10.reuse, UR17, 0x3 ;  /* 0x000000110a037c11 */ /* 0x040fe4000f8e18ff */
[----:B------:R-:W-:Y:S02]  /*5e80*/  SHF.L.U32 R0, R9, 0x1f, RZ ;  /* 0x0000001f09007819 */ /* 0x000fe400000006ff */
[----:B------:R-:W-:Y:S02]  /*5e90*/  LEA R4, R10, UR17, 0x4 ;  /* 0x000000110a047c11 */ /* 0x000fe4000f8e20ff */
[----:B-1----:R-:W1:Y:S02]  /*5ea0*/  SYNCS.PHASECHK.TRANS64.TRYWAIT P0, [R3+URZ+0x2b0], R0 ;  /* 0x0002b000030075a7 */ /* 0x002e6400080011ff */
[----:B-1----:R-:W-:Y:S05]  /*5eb0*/  @!P0 BRA `(.L_x_124) ;  /* 0x00000044008c8947 */ /* 0x002fea0003800000 */
.L_x_255:
[----:B------:R-:W3:Y:S01]  /*5ec0*/  LDS.128 R4, [R4+0x340] ;  /* 0x0003400004047984 */ /* 0x000ee20000000c00 */
[----:B------:R-:W-:Y:S01]  /*5ed0*/  UISETP.GE.AND UP0, UPT, UR42, 0x1, UPT ;  /* 0x000000012a00788c */ /* 0x000fe2000bf06270 */
[----:B------:R-:W-:Y:S01]  /*5ee0*/  @!PT LDS RZ, [RZ] ;  /* 0x00000000fffff984 */ /* 0x000fe20000000800 */
[----:B------:R-:W-:Y:S01]  /*5ef0*/  @!PT LDS RZ, [RZ] ;  /* 0x00000000fffff984 */ /* 0x000fe20000000800 */
[----:B------:R-:W-:Y:S01]  /*5f00*/  @!PT LDS RZ, [RZ] ;  /* 0x00000000fffff984 */ /* 0x000fe20000000800 */
[----:B------:R-:W-:Y:S01]  /*5f10*/  @!PT LDS RZ, [RZ] ;  /* 0x00000000fffff984 */ /* 0x000fe20000000800 */
[----:B------:R4:W-:Y:S06]  /*5f20*/  MEMBAR.ALL.CTA ;  /* 0x0000000000007992 */ /* 0x0009ec0000008000 */
[----:B----4-:R-:W4:Y:S01]  /*5f30*/  FENCE.VIEW.ASYNC.S ;  /* 0x00000000000073c6 */ /* 0x010f220000000000 */
[----:B---3--:R-:W-:Y:S11]  /*5f40*/  LOP3.LUT P0, RZ, R6, 0x1, RZ, 0xc0, !PT ;  /* 0x0000000106ff7812 */ /* 0x008ff6000780c0ff */
[----:B------:R-:W-:Y:S02]  /*5f50*/  @!UPT UIADD3 URZ, UPT, UPT, URZ, URZ, URZ ;  /* 0x000000fffffff290 */ /* 0x000fe4000fffe0ff */
[----:B----4-:R-:W-:Y:S01]  /*5f60*/  VOTEU.ANY UP2, P0 ;  /* 0x0000000000ff7886 */ /* 0x010fe20000040100 */
[----:B------:R-:W-:Y:S11]  /*5f70*/  PLOP3.LUT P0, PT, PT, PT, UP2, 0x80, 0x8 ;  /* 0x000000000008781c */ /* 0x000ff60003f0f028 */
[----:B------:R-:W-:Y:S02]  /*5f80*/  @!UPT UIADD3 URZ, UPT, UPT, URZ, URZ, URZ ;  /* 0x000000fffffff290 */ /* 0x000fe4000fffe0ff */
[----:B-1----:R-:W-:Y:S02]  /*5f90*/  @P0 SHF.R.U32.HI R0, RZ, 0x10, R5 ;  /* 0x00000010ff000819 */ /* 0x002fe40000011605 */
[----:B------:R-:W-:Y:S02]  /*5fa0*/  @P0 MOV R2, R4 ;  /* 0x0000000400020202 */ /* 0x000fe40000000f00 */
[----:B------:R-:W-:Y:S01]  /*5fb0*/  @P0 R2UR UR4, R0 ;  /* 0x00000000000402ca */ /* 0x000fe200000e0000 */
[----:B------:R-:W-:Y:S01]  /*5fc0*/  VIADD R0, R3, 0x2c0 ;  /* 0x000002c003007836 */ /* 0x000fe20000000000 */
[----:B------:R-:W-:Y:S02]  /*5fd0*/  @P0 LOP3.LUT R4, R5, 0xffff, RZ, 0xc0, !PT ;  /* 0x0000ffff05040812 */ /* 0x000fe400078ec0ff */
[----:B------:R-:W-:Y:S02]  /*5fe0*/  @P0 R2UR UR6, R2 ;  /* 0x00000000020602ca */ /* 0x000fe400000e0000 */
[----:B------:R-:W-:Y:S02]  /*5ff0*/  PRMT R0, RZ, 0x654, R0 ;  /* 0x00000654ff007816 */ /* 0x000fe40000000000 */
[----:B------:R-:W-:Y:S02]  /*6000*/  @P0 R2UR UR5, R4 ;  /* 0x00000000040502ca */ /* 0x000fe400000e0000 */
[----:B------:R1:W-:Y:S03]  /*6010*/  SYNCS.ARRIVE.TRANS64.RED.A1T0 RZ, [R0+URZ], RZ ;  /* 0x000000ff00ff79a7 */ /* 0x0003e600081004ff */
[----:B------:R-:W-:Y:S04]  /*6020*/  @UP2 UMOV UR25, UR4 ;  /* 0x0000000400192c82 */ /* 0x000fe80008000000 */
[----:B------:R-:W-:Y:S04]  /*6030*/  @UP2 UMOV UR13, UR6 ;  /* 0x00000006000d2c82 */ /* 0x000fe80008000000 */
[----:B------:R-:W-:Y:S01]  /*6040*/  @UP2 UMOV UR7, UR5 ;  /* 0x0000000500072c82 */ /* 0x000fe20008000000 */
[----:B------:R-:W-:Y:S05]  /*6050*/  BRA.U !UP0, `(.L_x_125) ;  /* 0x0000000108c07547 */ /* 0x000fea000b800000 */
[----:B------:R-:W-:Y:S02]  /*6060*/  UIMAD.WIDE.U32 UR10, UR7, UR31, URZ ;  /* 0x0000001f070a72a5 */ /* 0x000fe4000f8e00ff */
[----:B------:R-:W-:Y:S02]  /*6070*/  UP2UR UR12, UPR, URZ, 0x4 ;  /* 0x00000004ff0c7883 */ /* 0x000fe40008000000 */
[----:B------:R-:W-:Y:S02]  /*6080*/  UISETP.NE.AND UP2, UPT, UR30, 0x1, UPT ;  /* 0x000000011e00788c */ /* 0x000fe4000bf45270 */
[----:B------:R-:W-:Y:S02]  /*6090*/  UIMAD.WIDE.U32 UR18, UR13, UR28, URZ ;  /* 0x0000001c0d1272a5 */ /* 0x000fe4000f8e00ff */
[----:B------:R-:W-:Y:S02]  /*60a0*/  USEL UR4, UR32, UR35, !UP2 ;  /* 0x0000002320047287 */ /* 0x000fe4000d000000 */
[----:B------:R-:W-:Y:S02]  /*60b0*/  UISETP.NE.AND UP0, UPT, UR16, 0x1, UPT ;  /* 0x000000011000788c */ /* 0x000fe4000bf05270 */
[----:B------:R-:W-:Y:S02]  /*60c0*/  UP2UR UR24, UPR, URZ, 0x2 ;  /* 0x00000002ff187883 */ /* 0x000fe40008000000 */
[----:B------:R-:W-:Y:S02]  /*60d0*/  UISETP.NE.AND UP1, UPT, UR42, 0x1, UPT ;  /* 0x000000012a00788c */ /* 0x000fe4000bf25270 */
[----:B--2---:R-:W-:Y:S02]  /*60e0*/  UIMAD.WIDE.U32 UR20, UR4, UR14, URZ ;  /* 0x0000000e041472a5 */ /* 0x004fe4000f8e00ff */
[----:B------:R-:W-:Y:S01]  /*60f0*/  USEL UR8, UR33, UR37, !UP0 ;  /* 0x0000002521087287 */ /* 0x000fe2000c000000 */
[----:B------:R-:W-:Y:S02]  /*6100*/  UMOV UR5, UR11 ;  /* 0x0000000b00057c82 */ /* 0x000fe40008000000 */
[----:B------:R-:W-:Y:S02]  /*6110*/  USHF.R.U32.HI UR6, URZ, UR38, UR5 ;  /* 0x00000026ff067299 */ /* 0x000fe40008011605 */
[----:B------:R-:W-:Y:S02]  /*6120*/  UIMAD.WIDE.U32 UR22, UR8, UR14, URZ ;  /* 0x0000000e081672a5 */ /* 0x000fe4000f8e00ff */
[----:B------:R-:W-:Y:S02]  /*6130*/  USEL UR6, UR7, UR6, !UP2 ;  /* 0x0000000607067287 */ /* 0x000fe4000d000000 */
[----:B------:R-:W-:Y:S02]  /*6140*/  UISETP.NE.AND UP2, UPT, UR12, URZ, UPT ;  /* 0x000000ff0c00728c */ /* 0x000fe4000bf45270 */
[----:B------:R-:W-:Y:S01]  /*6150*/  UIMAD.WIDE.U32 UR10, UR6, UR14, URZ ;  /* 0x0000000e060a72a5 */ /* 0x000fe2000f8e00ff */
[----:B------:R-:W-:Y:S02]  /*6160*/  UMOV UR5, UR19 ;  /* 0x0000001300057c82 */ /* 0x000fe40008000000 */
[----:B------:R-:W-:Y:S03]  /*6170*/  USHF.R.U32.HI UR9, URZ, UR29, UR5 ;  /* 0x0000001dff097299 */ /* 0x000fe60008011605 */
[----:B------:R-:W-:Y:S02]  /*6180*/  UMOV UR5, UR21 ;  /* 0x0000001500057c82 */ /* 0x000fe40008000000 */
[----:B------:R-:W-:Y:S03]  /*6190*/  @UP1 USHF.R.U32.HI UR4, URZ, UR15, UR5 ;  /* 0x0000000fff041299 */ /* 0x000fe60008011605 */
[----:B------:R-:W-:Y:S01]  /*61a0*/  UMOV UR5, UR23 ;  /* 0x0000001700057c82 */ /* 0x000fe20008000000 */
[----:B------:R-:W-:Y:S02]  /*61b0*/  UIMAD UR4, UR42, UR4, URZ ;  /* 0x000000042a0472a4 */ /* 0x000fe4000f8e02ff */
[----:B------:R-:W-:Y:S02]  /*61c0*/  @UP1 USHF.R.U32.HI UR8, URZ, UR15, UR5 ;  /* 0x0000000fff081299 */ /* 0x000fe40008011605 */
[----:B------:R-:W-:Y:S02]  /*61d0*/  USEL UR5, UR13, UR9, !UP0 ;  /* 0x000000090d057287 */ /* 0x000fe4000c000000 */
[----:B------:R-:W-:Y:S02]  /*61e0*/  UIMAD UR9, UR42, UR8, URZ ;  /* 0x000000082a0972a4 */ /* 0x000fe4000f8e02ff */
[----:B------:R-:W-:Y:S03]  /*61f0*/  UISETP.GE.AND UP0, UPT, UR6, UR4, UPT ;  /* 0x000000040600728c */ /* 0x000fe6000bf06270 */
[----:B------:R-:W-:Y:S01]  /*6200*/  UMOV UR4, UR11 ;  /* 0x0000000b00047c82 */ /* 0x000fe20008000000 */
[----:B------:R-:W-:Y:S02]  /*6210*/  UISETP.GE.OR UP0, UPT, UR5, UR9, UP0 ;  /* 0x000000090500728c */ /* 0x000fe40008706670 */
[----:B------:R-:W-:Y:S02]  /*6220*/  USHF.R.U32.HI UR4, URZ, UR15, UR4 ;  /* 0x0000000fff047299 */ /* 0x000fe40008011604 */
[----:B------:R-:W-:Y:S02]  /*6230*/  UIMAD.WIDE.U32 UR10, UR5, UR14, URZ ;  /* 0x0000000e050a72a5 */ /* 0x000fe4000f8e00ff */
[----:B------:R-:W-:Y:S04]  /*6240*/  USEL UR12, UR6, UR4, !UP1 ;  /* 0x00000004060c7287 */ /* 0x000fe8000c800000 */
[----:B------:R-:W-:Y:S01]  /*6250*/  UIADD3 UR9, UPT, UPT, -UR12, URZ, URZ ;  /* 0x000000ff0c097290 */ /* 0x000fe2000fffe1ff */
[----:B------:R-:W-:Y:S02]  /*6260*/  @!UP0 UMOV UR4, UR11 ;  /* 0x0000000b00048c82 */ /* 0x000fe40008000000 */
[----:B------:R-:W-:Y:S02]  /*6270*/  @!UP0 USHF.R.U32.HI UR4, URZ, UR15, UR4 ;  /* 0x0000000fff048299 */ /* 0x000fe40008011604 */
[----:B------:R-:W-:Y:S02]  /*6280*/  UIMAD UR9, UR42, UR9, UR6 ;  /* 0x000000092a0972a4 */ /* 0x000fe4000f8e0206 */
[----:B------:R-:W-:Y:S02]  /*6290*/  @!UP0 USEL UR4, UR5, UR4, !UP1 ;  /* 0x0000000405048287 */ /* 0x000fe4000c800000 */
[----:B------:R-:W-:Y:S02]  /*62a0*/  UISETP.NE.AND UP1, UPT, UR24, URZ, UPT ;  /* 0x000000ff1800728c */ /* 0x000fe4000bf25270 */
[----:B------:R-:W-:Y:S02]  /*62b0*/  @!UP0 UIMAD UR9, UR8, UR9, UR4 ;  /* 0x00000009080982a4 */ /* 0x000fe4000f8e0204 */
[----:B------:R-:W-:Y:S02]  /*62c0*/  @!UP0 UIADD3 UR10, UPT, UPT, UR12, -UR4, URZ ;  /* 0x800000040c0a8290 */ /* 0x000fe4000fffe0ff */
[----:B------:R-:W-:Y:S02]  /*62d0*/  UIADD3 UR4, UPT, UPT, -UR5, URZ, URZ ;  /* 0x000000ff05047290 */ /* 0x000fe4000fffe1ff */
[----:B------:R-:W-:Y:S02]  /*62e0*/  UIADD3 UR8, UPT, UPT, -UR6, URZ, URZ ;  /* 0x000000ff06087290 */ /* 0x000fe4000fffe1ff */
[----:B------:R-:W-:Y:S02]  /*62f0*/  @!UP0 UIMAD UR6, UR10, UR42, UR5 ;  /* 0x0000002a0a0682a4 */ /* 0x000fe4000f8e0205 */
[----:B------:R-:W-:Y:S02]  /*6300*/  UIMAD UR13, UR16, UR4, UR13 ;  /* 0x00000004100d72a4 */ /* 0x000fe4000f8e020d */
[----:B------:R-:W-:Y:S01]  /*6310*/  UIMAD UR7, UR30, UR8, UR7 ;  /* 0x000000081e0772a4 */ /* 0x000fe2000f8e0207 */
[----:B------:R-:W-:Y:S02]  /*6320*/  @!UP0 UMOV UR5, UR9 ;  /* 0x0000000900058c82 */ /* 0x000fe40008000000 */
[----:B------:R-:W-:Y:S02]  /*6330*/  UIMAD UR13, UR5, UR16, UR13 ;  /* 0x00000010050d72a4 */ /* 0x000fe4000f8e020d */
[----:B------:R-:W-:Y:S11]  /*6340*/  UIMAD UR7, UR6, UR30, UR7 ;  /* 0x0000001e060772a4 */ /* 0x000ff6000f8e0207 */
[----:B------:R-:W-:Y:S01]  /*6350*/  @!UPT UIADD3 URZ, UPT, UPT, URZ, URZ, URZ ;  /* 0x000000fffffff290 */ /* 0x000fe2000fffe0ff */
.L_x_125:
[----:B------:R-:W3:Y:S01]  /*6360*/  @!UP3 LDCU.128 UR20, c[0x0][0xb10] ;  /* 0x00016200ff14b7ac */ /* 0x000ee20008000c00 */
[----:B------:R-:W-:Y:S02]  /*6370*/  ISETP.NE.U32.AND P0, PT, RZ, UR26, PT ;  /* 0x0000001aff007c0c */ /* 0x000fe4000bf05070 */
[----:B------:R-:W-:Y:S02]  /*6380*/  SHF.L.U32 R2, R11, 0x1f, RZ ;  /* 0x0000001f0b027819 */ /* 0x000fe400000006ff */
[----:B------:R-:W-:Y:S01]  /*6390*/  ISETP.NE.AND.EX P0, PT, RZ, UR27, PT, P0 ;  /* 0x0000001bff007c0c */ /* 0x000fe2000bf05300 */
[----:B------:R-:W4:Y:S01]  /*63a0*/  @!UP3 LDCU UR5, c[0x0][0xb0c] ;  /* 0x00016180ff05b7ac */ /* 0x000f220008000800 */
[----:B---3--:R-:W-:Y:S07]  /*63b0*/  UIMAD.WIDE.U32 UR8, UR13, UR20, URZ ;  /* 0x000000140d0872a5 */ /* 0x008fee000f8e00ff */
[----:B------:R-:W-:Y:S01]  /*63c0*/  @!UP3 UMOV UR4, UR9 ;  /* 0x000000090004bc82 */ /* 0x000fe20008000000 */
[----:B----4-:R-:W-:Y:S02]  /*63d0*/  @!UP3 UISETP.NE.AND UP0, UPT, UR5, 0x1, UPT ;  /* 0x000000010500b88c */ /* 0x010fe4000bf05270 */
[----:B------:R-:W-:Y:S02]  /*63e0*/  @!UP3 USHF.R.U32.HI UR4, URZ, UR21, UR4 ;  /* 0x00000015ff04b299 */ /* 0x000fe40008011604 */
[----:B------:R-:W-:Y:S02]  /*63f0*/  UIMAD.WIDE.U32 UR8, UR7, UR23, URZ ;  /* 0x00000017070872a5 */ /* 0x000fe4000f8e00ff */
[----:B------:R-:W-:Y:S02]  /*6400*/  @!UP3 USEL UR10, UR13, UR4, !UP0 ;  /* 0x000000040d0ab287 */ /* 0x000fe4000c000000 */
[----:B------:R-:W-:Y:S03]  /*6410*/  @!UP3 UISETP.NE.AND UP0, UPT, UR22, 0x1, UPT ;  /* 0x000000011600b88c */ /* 0x000fe6000bf05270 */
[----:B------:R-:W-:Y:S02]  /*6420*/  @!UP3 UMOV UR6, UR9 ;  /* 0x000000090006bc82 */ /* 0x000fe40008000000 */
[----:B------:R-:W3:Y:S02]  /*6430*/  @!UP3 LDCU UR4, c[0x0][0xb20] ;  /* 0x00016400ff04b7ac */ /* 0x000ee40008000800 */
[----:B---3--:R-:W-:Y:S04]  /*6440*/  @!UP3 USHF.R.U32.HI UR6, URZ, UR4, UR6 ;  /* 0x00000004ff06b299 */ /* 0x008fe80008011606 */
[----:B------:R-:W-:Y:S04]  /*6450*/  @!UP3 USEL UR6, UR7, UR6, !UP0 ;  /* 0x000000060706b287 */ /* 0x000fe8000c000000 */
[----:B------:R-:W-:Y:S02]  /*6460*/  @!UP3 UIADD3 UR4, UPT, UPT, -UR10, UR6, URZ ;  /* 0x000000060a04b290 */ /* 0x000fe4000fffe1ff */
[----:B------:R-:W-:Y:S02]  /*6470*/  @!UP3 UIADD3 UR6, UPT, UPT, UR10, -UR6, URZ ;  /* 0x800000060a06b290 */ /* 0x000fe4000fffe0ff */
[----:B------:R-:W-:Y:S02]  /*6480*/  @!UP3 UIMAD UR13, UR4, UR5, UR13 ;  /* 0x00000005040db2a4 */ /* 0x000fe4000f8e020d */
[----:B------:R-:W-:Y:S01]  /*6490*/  @!UP3 UIMAD UR7, UR6, UR22, UR7 ;  /* 0x000000160607b2a4 */ /* 0x000fe2000f8e0207 */
[----:B------:R-:W-:Y:S11]  /*64a0*/  BRA.U UP4, `(.L_x_126) ;  /* 0x0000000104107547 */ /* 0x000ff6000b800000 */
[----:B------:R-:W-:Y:S04]  /*64b0*/  MOV R3, UR43 ;  /* 0x0000002b00037c02 */ /* 0x000fe80008000f00 */
[----:B------:R-:W-:Y:S04]  /*64c0*/  SHF.L.U32 R3, R3, 0x1f, RZ ;  /* 0x0000001f03037819 */ /* 0x000fe800000006ff */
[----:B------:R-:W3:Y:S02]  /*64d0*/  SYNCS.PHASECHK.TRANS64.TRYWAIT P1, [UR17+0x2a8], R3 ;  /* 0x0002a803ff0075a7 */ /* 0x000ee40008021111 */
[----:B---3--:R-:W-:Y:S05]  /*64e0*/  @!P1 BRA `(.L_x_127) ;  /* 0x0000004000149947 */ /* 0x008fea0003800000 */
.L_x_126:
[----:B------:R-:W-:Y:S05]  /*64f0*/  BRA.U !UP6, `(.L_x_128) ;  /* 0x000000010e387547 */ /* 0x000fea000b800000 */
[----:B------:R-:W-:Y:S01]  /*6500*/  UPLOP3.LUT UP1, UPT, UPT, UPT, UP5, 0x80, 0x8 ;  /* 0x000000000008789c */ /* 0x000fe20003f2f050 */
[----:B-1----:R-:W-:Y:S01]  /*6510*/  HFMA2 R0, -RZ, RZ, 0, 5.9604644775390625e-08 ;  /* 0x00000001ff007431 */ /* 0x002fe200000001ff */
[----:B------:R-:W1:Y:S01]  /*6520*/  LDCU.64 UR8, c[0x0][0x358] ;  /* 0x00006b00ff0877ac */ /* 0x000e620008000a00 */
[----:B------:R-:W-:Y:S03]  /*6530*/  IMAD.MOV.U32 R141, RZ, RZ, 0x1 ;  /* 0x00000001ff8d7424 */ /* 0x000fe600078e00ff */
[----:B------:R-:W-:Y:S05]  /*6540*/  PLOP3.LUT P1, PT, PT, PT, UP1, 0x80, 0x8 ;  /* 0x000000000008781c */ /* 0x000fea0003f2f018 */
[----:B------:R-:W3:Y:S01]  /*6550*/  @UP1 LDCU.64 UR4, c[0x0][0x888] ;  /* 0x00011100ff0417ac */ /* 0x000ee20008000a00 */
[----:B------:R-:W-:Y:S07]  /*6560*/  @UP1 UIMAD UR6, UR36, UR26, URZ ;  /* 0x0000001a240612a4 */ /* 0x000fee000f8e02ff */
[----:B------:R-:W-:Y:S01]  /*6570*/  @!P1 PRMT R141, R0, 0x7610, R141 ;  /* 0x00007610008d9816 */ /* 0x000fe2000000008d */
[----:B---3--:R-:W-:Y:S06]  /*6580*/  @UP1 UIMAD.WIDE UR4, UR6, 0x4, UR4 ;  /* 0x00000004060418a5 */ /* 0x008fec000f8e0204 */
[----:B------:R-:W-:Y:S01]  /*6590*/  IMAD.U32 R4, RZ, RZ, UR4 ;  /* 0x00000004ff047e24 */ /* 0x000fe2000f8e00ff */
[----:B------:R-:W-:Y:S04]  /*65a0*/  MOV R5, UR5 ;  /* 0x0000000500057c02 */ /* 0x000fe80008000f00 */
[----:B------:R-:W3:Y:S01]  /*65b0*/  @!UP1 LDCU UR4, c[0x0][0x880] ;  /* 0x00011000ff0497ac */ /* 0x000ee20008000800 */
[----:B-1---5:R4:W5:Y:S02]  /*65c0*/  @P1 LDG.E R71, desc[UR8][R4.64] ;  /* 0x0000000804471981 */ /* 0x022964000c1e1900 */
[----:B---34-:R-:W-:Y:S07]  /*65d0*/  @!P1 IMAD.U32 R71, RZ, RZ, UR4 ;  /* 0x00000004ff479e24 */ /* 0x018fee000f8e00ff */
.L_x_128:
[----:B-----5:R-:W-:Y:S01]  /*65e0*/  @!P0 FSETP.EQ.AND P2, PT, R71, RZ, PT ;  /* 0x000000ff4700820b */ /* 0x020fe20003f42000 */
[----:B------:R-:W-:Y:S01]  /*65f0*/  @!UPT UIADD3 URZ, UPT, UPT, URZ, URZ, URZ ;  /* 0x000000fffffff290 */ /* 0x000fe2000fffe0ff */
[----:B------:R-:W-:Y:S11]  /*6600*/  @!P0 BRA `(.L_x_129) ;  /* 0x0000000000148947 */ /* 0x000ff60003800000 */
[----:B------:R-:W-:Y:S02]  /*6610*/  LOP3.LUT P0, RZ, R141, 0xff, RZ, 0xc0, !PT ;  /* 0x000000ff8dff7812 */ /* 0x000fe4000780c0ff */
[----:B------:R-:W-:Y:S04]  /*6620*/  PLOP3.LUT P2, PT, PT, PT, UP1, 0x80, 0x8 ;  /* 0x000000000008781c */ /* 0x000fe80003f4f018 */
[----:B------:R-:W-:Y:S07]  /*6630*/  PLOP3.LUT P2, PT, P2, PT, PT, 0x8, 0x80 ;  /* 0x000000000080781c */ /* 0x000fee000174e170 */
[----:B------:R-:W-:Y:S11]  /*6640*/  @P0 FSETP.EQ.AND P2, PT, R71, RZ, PT ;  /* 0x000000ff4700020b */ /* 0x000ff60003f42000 */
[----:B------:R-:W-:Y:S02]  /*6650*/  @!UPT UIADD3 URZ, UPT, UPT, URZ, URZ, URZ ;  /* 0x000000fffffff290 */ /* 0x000fe4000fffe0ff */
.L_x_129:
[----:B------:R-:W3:Y:S01]  /*6660*/  SYNCS.PHASECHK.TRANS64.TRYWAIT P0, [UR17+0x298], R2 ;  /* 0x00029802ff0075a7 */ /* 0x000ee20008001111 */
[----:B------:R-:W-:Y:S02]  /*6670*/  ELECT P1, URZ, PT ;  /* 0x0000000000ff782f */ /* 0x000fe40003820000 */
[----:B------:R-:W-:Y:S01]  /*6680*/  IADD3 R10, PT, PT, R10, 0x1, RZ ;  /* 0x000000010a0a7810 */ /* 0x000fe20007ffe0ff */
[----:B---3--:R-:W-:Y:S10]  /*6690*/  @!P0 BRA `(.L_x_130) ;  /* 0x0000003c00c08947 */ /* 0x008ff40003800000 */
.L_x_258:
[----:B------:R-:W-:Y:S01]  /*66a0*/  PLOP3.LUT P1, PT, P2, P1, PT, 0xf2, 0x2f ;  /* 0x00000000002f781c */ /* 0x000fe20001723e72 */
[----:B------:R-:W-:Y:S01]  /*66b0*/  UMOV UR18, 0x0 ;  /* 0x0000000000127882 */ /* 0x000fe20000000000 */
[----:B------:R-:W-:Y:S01]  /*66c0*/  UMOV UR19, 0x10000000 ;  /* 0x1000000000137882 */ /* 0x000fe20000000000 */
[----:B------:R-:W-:Y:S01]  /*66d0*/  UMOV UR12, UR36 ;  /* 0x00000024000c7c82 */ /* 0x000fe20008000000 */
[----:B------:R-:W-:Y:S01]  /*66e0*/  LOP3.LUT R11, R11, 0x1, RZ, 0x3c, !PT ;  /* 0x000000010b0b7812 */ /* 0x000fe200078e3cff */
[----:B------:R-:W-:Y:S01]  /*66f0*/  UMOV UR36, UR25 ;  /* 0x0000001900247c82 */ /* 0x000fe20008000000 */
[----:B------:R-:W-:Y:S07]  /*6700*/  UPLOP3.LUT UP4, UPT, UPT, UPT, UPT, 0x80, 0x8 ;  /* 0x000000000008789c */ /* 0x000fee0003f8f070 */
[----:B-1----:R-:W-:Y:S01]  /*6710*/  @!P1 IADD3 R2, P0, PT, R12, 0x580, RZ ;  /* 0x000005800c029810 */ /* 0x002fe20007f1e0ff */
[----:B------:R-:W-:Y:S03]  /*6720*/  VOTEU.ALL UP0, P1 ;  /* 0x0000000000ff7886 */ /* 0x000fe60000800000 */
[----:B------:R-:W-:Y:S01]  /*6730*/  @!P1 R2UR UR5, R2 ;  /* 0x00000000020592ca */ /* 0x000fe200000e0000 */
[----:B------:R-:W-:Y:S01]  /*6740*/  @!P1 IMAD.X R0, RZ, RZ, R13, P0 ;  /* 0x000000ffff009224 */ /* 0x000fe200000e060d */
[----:B------:R-:W-:Y:S01]  /*6750*/  @!UP0 USHF.L.U32 UR10, UR46, 0x6, URZ ;  /* 0x000000062e0a8899 */ /* 0x000fe200080006ff */
[----:B------:R-:W-:Y:S01]  /*6760*/  ISETP.NE.AND P0, PT, R10, 0x2, PT ;  /* 0x000000020a00780c */ /* 0x000fe20003f05270 */
[----:B------:R-:W-:Y:S02]  /*6770*/  @!UP0 USHF.L.U32 UR11, UR45, 0x7, URZ ;  /* 0x000000072d0b8899 */ /* 0x000fe400080006ff */
[----:B------:R-:W-:Y:S01]  /*6780*/  @!P1 R2UR UR4, R0 ;  /* 0x00000000000492ca */ /* 0x000fe200000e0000 */
[----:B------:R-:W-:Y:S01]  /*6790*/  @!UP0 UIADD3 UR8, UPT, UPT, UR17, 0x400, URZ ;  /* 0x0000040011088890 */ /* 0x000fe2000fffe0ff */
[----:B------:R-:W-:Y:S01]  /*67a0*/  SEL R0, RZ, 0x1, P0 ;  /* 0x00000001ff007807 */ /* 0x000fe20000000000 */
[----:B------:R-:W-:Y:S01]  /*67b0*/  @!UP0 UIADD3 UR9, UPT, UPT, UR17, 0x290, URZ ;  /* 0x0000029011098890 */ /* 0x000fe2000fffe0ff */
[----:B------:R-:W-:Y:S01]  /*67c0*/  SEL R10, R10, RZ, P0 ;  /* 0x000000ff0a0a7207 */ /* 0x000fe20000000000 */
[----:B------:R-:W-:Y:S01]  /*67d0*/  VOTEU.ALL UP0, P1 ;  /* 0x0000000000ff7886 */ /* 0x000fe20000800000 */
[----:B------:R-:W-:Y:S01]  /*67e0*/  LOP3.LUT R9, R9, R0, RZ, 0x3c, !PT ;  /* 0x0000000009097212 */ /* 0x000fe200078e3cff */
[----:B------:R-:W-:Y:S01]  /*67f0*/  IMAD.U32 R2, RZ, RZ, UR5 ;  /* 0x00000005ff027e24 */ /* 0x000fe2000f8e00ff */
[----:B------:R-:W-:Y:S02]  /*6800*/  UIADD3 UR46, UPT, UPT, UR7, UR59, URZ ;  /* 0x0000003b072e7290 */ /* 0x000fe4000fffe0ff */
[----:B------:R-:W-:Y:S03]  /*6810*/  UIADD3 UR45, UPT, UPT, UR13, UR55, URZ ;  /* 0x000000370d2d7290 */ /* 0x000fe6000fffe0ff */
[----:B------:R-:W-:Y:S01]  /*6820*/  IMAD.U32 R3, RZ, RZ, UR4 ;  /* 0x00000004ff037e24 */ /* 0x000fe2000f8e00ff */
[----:B------:R-:W-:Y:S04]  /*6830*/  @!P1 R2UR UR4, R2 ;  /* 0x00000000020492ca */ /* 0x000fe800000e0000 */
[----:B------:R-:W-:Y:S11]  /*6840*/  @!P1 R2UR UR5, R3 ;  /* 0x00000000030592ca */ /* 0x000ff600000e0000 */
[----:B------:R-:W-:Y:S02]  /*6850*/  @!UPT UIADD3 URZ, UPT, UPT, URZ, URZ, URZ ;  /* 0x000000fffffff290 */ /* 0x000fe4000fffe0ff */
[----:B------:R1:W-:Y:S01]  /*6860*/  @!UP0 UTMALDG.3D [UR8], [UR4], desc[UR18] ;  /* 0x00001208040085b4 */ /* 0x0003e20008011000 */
[----:B------:R1:W-:Y:S01]  /*6870*/  @!P1 SYNCS.ARRIVE.TRANS64.RED.A0TR RZ, [UR17+0x290], R8 ;  /* 0x00029008ffff99a7 */ /* 0x0003e20008300411 */
[----:B------:R-:W-:Y:S01]  /*6880*/  SYNCS.ARRIVE.TRANS64.RED.A1T0 RZ, [UR34], RZ ;  /* 0x000000ffffff79a7 */ /* 0x000fe20008100422 */
[----:B------:R-:W-:Y:S05]  /*6890*/  BRA.U UP2, `(.L_x_131) ;  /* 0xfffffff502747547 */ /* 0x000fea000b83ffff */
[----:B------:R-:W-:Y:S07]  /*68a0*/  MOV R0, UR17 ;  /* 0x0000001100007c02 */ /* 0x000fee0008000f00 */
.L_x_132:
[----:B---3--:R-:W-:-:S04]  /*68b0*/  SHF.L.U32 R2, R11, 0x1f, RZ ;  /* 0x0000001f0b027819 */ /* 0x008fc800000006ff */
[----:B------:R3:W4:Y:S03]  /*68c0*/  SYNCS.PHASECHK.TRANS64.TRYWAIT P0, [R0+URZ+0x298], R2 ;  /* 0x00029802000075a7 */ /* 0x00072600080011ff */
[----:B----4-:R-:W-:Y:S05]  /*68d0*/  @!P0 NANOSLEEP.SYNCS 0x989680 ;  /* 0x009896800000895d */ /* 0x010fea0003900000 */
[----:B------:R-:W4:Y:S02]  /*68e0*/  @!P0 SYNCS.PHASECHK.TRANS64 P0, [R0+URZ+0x298], R2 ;  /* 0x00029802000085a7 */ /* 0x000f2400080010ff */
[----:B-12-4-:R-:W-:Y:S05]  /*68f0*/  @P0 EXIT ;  /* 0x000000000000094d */ /* 0x016fea0003800000 */
[----:B------:R-:W-:Y:S05]  /*6900*/  BRA `(.L_x_132) ;  /* 0xfffffffc00e87947 */ /* 0x000fea000383ffff */
.L_x_123:
[----:B------:R-:W-:-:S06]  /*6910*/  UISETP.GE.AND UP0, UPT, UR13, 0x4, UPT ;  /* 0x000000040d00788c */ /* 0x000fcc000bf06270 */
[----:B------:R-:W-:-:S13]  /*6920*/  PLOP3.LUT P0, PT, PT, PT, UP0, 0x80, 0x8 ;  /* 0x000000000008781c */ /* 0x000fda0003f0f008 */
[----:B-1----:R-:W-:Y:S05]  /*6930*/  @!P0 EXIT ;  /* 0x000000000000894d */ /* 0x002fea0003800000 */
[----:B------:R-:W1:Y:S08]  /*6940*/  S2UR UR4, SR_CgaCtaId ;  /* 0x00000000000479c3 */ /* 0x000e700000008800 */
[----:B------:R-:W-:Y:S01]  /*6950*/  BAR.SYNC.DEFER_BLOCKING 0x6, 0xa0 ;  /* 0x0182800000007b1d */ /* 0x000fe20000010000 */
[C---:B------:R-:W-:Y:S01]  /*6960*/  IMAD.SHL.U32 R4, R131.reuse, 0x40, RZ ;  /* 0x0000004083047824 */ /* 0x040fe200078e00ff */
[----:B------:R-:W-:Y:S01]  /*6970*/  CS2R R146, SRZ ;  /* 0x0000000000927805 */ /* 0x000fe2000001ff00 */
[C---:B------:R-:W-:Y:S01]  /*6980*/  IMAD.SHL.U32 R140, R131.reuse, 0x8, RZ ;  /* 0x00000008838c7824 */ /* 0x040fe200078e00ff */
[----:B------:R-:W-:Y:S01]  /*6990*/  CS2R R144, SRZ ;  /* 0x0000000000907805 */ /* 0x000fe2000001ff00 */
[C---:B------:R-:W-:Y:S01]  /*69a0*/  IMAD.SHL.U32 R148, R131.reuse, 0x10, RZ ;  /* 0x0000001083947824 */ /* 0x040fe200078e00ff */
[----:B------:R-:W-:Y:S01]  /*69b0*/  UMOV UR44, 0x400 ;  /* 0x00000400002c7882 */ /* 0x000fe20000000000 */
[----:B------:R-:W-:Y:S01]  /*69c0*/  LOP3.LUT R5, R4, 0x180, RZ, 0xc0, !PT ;  /* 0x0000018004057812 */ /* 0x000fe200078ec0ff */
[----:B------:R-:W2:Y:S01]  /*69d0*/  LDC.64 R136, c[0x0][0x888] ;  /* 0x00022200ff887b82 */ /* 0x000ea20000000a00 */
[----:B------:R-:W-:Y:S01]  /*69e0*/  IMAD.U32 R69, R131, 0x10000, RZ ;  /* 0x0001000083457824 */ /* 0x000fe200078e00ff */
[----:B------:R-:W-:Y:S01]  /*69f0*/  LOP3.LUT R150, R148, 0x20, RZ, 0xc0, !PT ;  /* 0x0000002094967812 */ /* 0x000fe200078ec0ff */
[----:B------:R-:W-:Y:S01]  /*6a00*/  IMAD.MOV.U32 R68, RZ, RZ, RZ ;  /* 0x000000ffff447224 */ /* 0x000fe200078e00ff */
[----:B------:R-:W-:Y:S01]  /*6a10*/  LOP3.LUT R140, R5, 0x30, R140, 0xf8, !PT ;  /* 0x00000030058c7812 */ /* 0x000fe200078ef88c */
[----:B------:R-:W3:Y:S01]  /*6a20*/  LDCU UR53, c[0x0][0x370] ;  /* 0x00006e00ff3577ac */ /* 0x000ee20008000800 */
[----:B------:R-:W-:-:S02]  /*6a30*/  LOP3.LUT R69, R69, 0x600000, RZ, 0xc0, !PT ;  /* 0x0060000045457812 */ /* 0x000fc400078ec0ff */
[----:B------:R-:W4:Y:S01]  /*6a40*/  LDC.64 R138, c[0x0][0x890] ;  /* 0x00022400ff8a7b82 */ /* 0x000f220000000a00 */
[----:B------:R-:W-:Y:S01]  /*6a50*/  LOP3.LUT R140, R140, 0x1e40, R4, 0xf8, !PT ;  /* 0x00001e408c8c7812 */ /* 0x000fe200078ef804 */
[----:B------:R-:W2:Y:S01]  /*6a60*/  LDCU.64 UR62, c[0x0][0x348] ;  /* 0x00006900ff3e77ac */ /* 0x000ea20008000a00 */
[----:B------:R-:W-:Y:S01]  /*6a70*/  LOP3.LUT R148, R148, 0x40, RZ, 0xc0, !PT ;  /* 0x0000004094947812 */ /* 0x000fe200078ec0ff */
[----:B------:R-:W2:Y:S04]  /*6a80*/  LDCU UR43, c[0x0][0xb0c] ;  /* 0x00016180ff2b77ac */ /* 0x000ea80008000800 */
[----:B------:R-:W2:Y:S01]  /*6a90*/  LDC.64 R134, c[0x0][0x8b0] ;  /* 0x00022c00ff867b82 */ /* 0x000ea20000000a00 */
[----:B-1----:R-:W-:Y:S01]  /*6aa0*/  ULEA UR44, UR4, UR44, 0x18 ;  /* 0x0000002c042c7291 */ /* 0x002fe2000f8ec0ff */
[----:B------:R-:W1:Y:S06]  /*6ab0*/  LDCU UR61, c[0x0][0xb20] ;  /* 0x00016400ff3d77ac */ /* 0x000e6c0008000800 */
[----:B------:R-:W1:Y:S01]  /*6ac0*/  LDC.64 R132, c[0x0][0x8a8] ;  /* 0x00022a00ff847b82 */ /* 0x000e620000000a00 */
[----:B------:R-:W-:Y:S01]  /*6ad0*/  VIADD R149, R140, UR44 ;  /* 0x0000002c8c957c36 */ /* 0x000fe20008000000 */
[----:B------:R-:W-:Y:S01]  /*6ae0*/  UIADD3 UR4, UPT, UPT, UR44, 0x2400, URZ ;  /* 0x000024002c047890 */ /* 0x000fe2000fffe0ff */
[----:B------:R-:W3:Y:S01]  /*6af0*/  LDS R0, [UR44+0x360] ;  /* 0x0003602cff007984 */ /* 0x000ee20008000800 */
[----:B------:R-:W1:Y:S02]  /*6b00*/  LDCU UR39, c[0x0][0xb30] ;  /* 0x00016600ff2777ac */ /* 0x000e640008000800 */
[----:B------:R-:W-:-:S02]  /*6b10*/  IADD3 R150, PT, PT, -R150, 0x400, R149 ;  /* 0x0000040096967810 */ /* 0x000fc40007ffe195 */
[----:B------:R-:W-:Y:S01]  /*6b20*/  IADD3 R149, PT, PT, -R148, 0x400, R149 ;  /* 0x0000040094957810 */ /* 0x000fe20007ffe195 */
[----:B------:R-:W-:Y:S01]  /*6b30*/  IMAD.U32 R151, RZ, RZ, UR4 ;  /* 0x00000004ff977e24 */ /* 0x000fe2000f8e00ff */
[----:B------:R-:W1:Y:S01]  /*6b40*/  LDCU.64 UR56, c[0x0][0x888] ;  /* 0x00011100ff3877ac */ /* 0x000e620008000a00 */
[----:B------:R-:W-:Y:S01]  /*6b50*/  IMAD.IADD R148, R150, 0x1, -R148 ;  /* 0x0000000196947824 */ /* 0x000fe200078e0a94 */
[----:B------:R-:W1:Y:S01]  /*6b60*/  LDCU.64 UR40, c[0x0][0xb28] ;  /* 0x00016500ff2877ac */ /* 0x000e620008000a00 */
[----:B------:R-:W1:Y:S01]  /*6b70*/  LDCU.128 UR48, c[0x0][0xb10] ;  /* 0x00016200ff3077ac */ /* 0x000e620008000c00 */
[----:B------:R-:W1:Y:S01]  /*6b80*/  LDCU UR52, c[0x0][0x374] ;  /* 0x00006e80ff3477ac */ /* 0x000e620008000800 */
[----:B------:R-:W-:Y:S01]  /*6b90*/  UIADD3 UR58, UPT, UPT, UR44, 0x400, URZ ;  /* 0x000004002c3a7890 */ /* 0x000fe2000fffe0ff */
[----:B--234-:R-:W-:-:S11]  /*6ba0*/  IMAD.IADD R69, R0, 0x1, R69 ;  /* 0x0000000100457824 */ /* 0x01cfd600078e0245 */
.L_x_150:
[----:B------:R-:W-:Y:S02]  /*6bb0*/  LEA R3, R144, UR44, 0x3 ;  /* 0x0000002c90037c11 */ /* 0x000fe4000f8e18ff */
[----:B------:R-:W-:Y:S02]  /*6bc0*/  SHF.L.U32 R0, R146, 0x1f, RZ ;  /* 0x0000001f92007819 */ /* 0x000fe400000006ff */
[----:B------:R-:W-:Y:S02]  /*6bd0*/  LEA R4, R144, UR44, 0x4 ;  /* 0x0000002c90047c11 */ /* 0x000fe4000f8e20ff */
[----:B--2---:R-:W2:Y:S02]  /*6be0*/  SYNCS.PHASECHK.TRANS64.TRYWAIT P0, [R3+URZ+0x2b0], R0 ;  /* 0x0002b000030075a7 */ /* 0x004ea400080011ff */
[----:B-12---:R-:W-:Y:S05]  /*6bf0*/  @!P0 BRA `(.L_x_133) ;  /* 0x0000003800808947 */ /* 0x006fea0003800000 */
.L_x_259:
        /* <DEDUP_REMOVED lines=11> */
[----:B------:R-:W-:Y:S01]  /*6cb0*/  PLOP3.LUT P0, PT, PT, PT, UP1, 0x80, 0x8 ;  /* 0x000000000008781c */ /* 0x000fe20003f0f018 */
[----:B------:R-:W-:Y:S11]  /*6cc0*/  UP2UR UR47, UPR, URZ, 0x2 ;  /* 0x00000002ff2f7883 */ /* 0x000ff60008000000 */
[----:B------:R-:W-:Y:S01]  /*6cd0*/  @!UPT UIADD3 URZ, UPT, UPT, URZ, URZ, URZ ;  /* 0x000000fffffff290 */ /* 0x000fe2000fffe0ff */
[----:B--2---:R-:W-:Y:S02]  /*6ce0*/  @P0 SHF.R.U32.HI R0, RZ, 0x10, R5 ;  /* 0x00000010ff000819 */ /* 0x004fe40000011605 */
        /* <DEDUP_REMOVED lines=12> */
[----:B-1----:R-:W-:Y:S02]  /*6db0*/  UIMAD.WIDE.U32 UR4, UR52, UR51, URZ ;  /* 0x00000033340472a5 */ /* 0x002fe4000f8e00ff */
[----:B------:R-:W-:Y:S02]  /*6dc0*/  UIMAD.WIDE.U32 UR6, UR53, UR48, URZ ;  /* 0x00000030350672a5 */ /* 0x000fe4000f8e00ff */
[----:B------:R-:W-:Y:S02]  /*6dd0*/  UISETP.NE.AND UP0, UPT, UR50, 0x1, UPT ;  /* 0x000000013200788c */ /* 0x000fe4000bf05270 */
[----:B------:R-:W-:Y:S02]  /*6de0*/  UIMAD.WIDE.U32 UR8, UR37, UR51, URZ ;  /* 0x00000033250872a5 */ /* 0x000fe4000f8e00ff */
[----:B------:R-:W-:Y:S02]  /*6df0*/  UIMAD.WIDE.U32 UR10, UR38, UR48, URZ ;  /* 0x00000030260a72a5 */ /* 0x000fe4000f8e00ff */
[----:B------:R-:W-:Y:S02]  /*6e00*/  UISETP.NE.AND UP1, UPT, UR43, 0x1, UPT ;  /* 0x000000012b00788c */ /* 0x000fe4000bf25270 */
[----:B------:R-:W-:Y:S01]  /*6e10*/  UISETP.NE.AND UP2, UPT, UR42, 0x1, UPT ;  /* 0x000000012a00788c */ /* 0x000fe2000bf45270 */
[----:B------:R-:W-:Y:S02]  /*6e20*/  UMOV UR4, UR5 ;  /* 0x0000000500047c82 */ /* 0x000fe40008000000 */
[----:B------:R-:W-:Y:S03]  /*6e30*/  USHF.R.U32.HI UR5, URZ, UR61, UR4 ;  /* 0x0000003dff057299 */ /* 0x000fe60008011604 */
[----:B------:R-:W-:Y:S02]  /*6e40*/  UMOV UR4, UR7 ;  /* 0x0000000700047c82 */ /* 0x000fe40008000000 */
[----:B------:R-:W-:Y:S02]  /*6e50*/  USHF.R.U32.HI UR7, URZ, UR49, UR4 ;  /* 0x00000031ff077299 */ /* 0x000fe40008011604 */
[----:B------:R-:W-:Y:S02]  /*6e60*/  USEL UR4, UR52, UR5, !UP0 ;  /* 0x0000000534047287 */ /* 0x000fe4000c000000 */
[----:B------:R-:W-:Y:S01]  /*6e70*/  USEL UR7, UR53, UR7, !UP1 ;  /* 0x0000000735077287 */ /* 0x000fe2000c800000 */
[----:B------:R-:W-:Y:S01]  /*6e80*/  UMOV UR5, UR9 ;  /* 0x0000000900057c82 */ /* 0x000fe20008000000 */
[----:B------:R-:W-:Y:S02]  /*6e90*/  UIMAD.WIDE.U32 UR8, UR4, UR40, URZ ;  /* 0x00000028040872a5 */ /* 0x000fe4000f8e00ff */
[----:B------:R-:W-:Y:S03]  /*6ea0*/  USHF.R.U32.HI UR6, URZ, UR61, UR5 ;  /* 0x0000003dff067299 */ /* 0x000fe60008011605 */
[----:B------:R-:W-:Y:S01]  /*6eb0*/  UMOV UR5, UR11 ;  /* 0x0000000b00057c82 */ /* 0x000fe20008000000 */
[----:B------:R-:W-:Y:S02]  /*6ec0*/  UIMAD.WIDE.U32 UR10, UR7, UR40, URZ ;  /* 0x00000028070a72a5 */ /* 0x000fe4000f8e00ff */
[----:B------:R-:W-:Y:S02]  /*6ed0*/  USHF.R.U32.HI UR12, URZ, UR49, UR5 ;  /* 0x00000031ff0c7299 */ /* 0x000fe40008011605 */
[----:B------:R-:W-:Y:S01]  /*6ee0*/  USEL UR6, UR37, UR6, !UP0 ;  /* 0x0000000625067287 */ /* 0x000fe2000c000000 */
[----:B------:R-:W-:Y:S02]  /*6ef0*/  UMOV UR5, UR9 ;  /* 0x0000000900057c82 */ /* 0x000fe40008000000 */
[----:B------:R-:W-:Y:S01]  /*6f00*/  UMOV UR10, UR11 ;  /* 0x0000000b000a7c82 */ /* 0x000fe20008000000 */
[----:B------:R-:W-:Y:S02]  /*6f10*/  @UP2 USHF.R.U32.HI UR4, URZ, UR41, UR5 ;  /* 0x00000029ff042299 */ /* 0x000fe40008011605 */
[----:B------:R-:W-:Y:S02]  /*6f20*/  @UP2 USHF.R.U32.HI UR7, URZ, UR41, UR10 ;  /* 0x00000029ff072299 */ /* 0x000fe4000801160a */
[----:B------:R-:W-:Y:S02]  /*6f30*/  UIMAD UR4, UR42, UR4, URZ ;  /* 0x000000042a0472a4 */ /* 0x000fe4000f8e02ff */
[----:B------:R-:W-:Y:S02]  /*6f40*/  UIMAD.WIDE.U32 UR10, UR6, UR40, URZ ;  /* 0x00000028060a72a5 */ /* 0x000fe4000f8e00ff */
[----:B------:R-:W-:Y:S02]  /*6f50*/  USEL UR5, UR38, UR12, !UP1 ;  /* 0x0000000c26057287 */ /* 0x000fe4000c800000 */
[----:B------:R-:W-:Y:S02]  /*6f60*/  UIMAD UR8, UR42, UR7, URZ ;  /* 0x000000072a0872a4 */ /* 0x000fe4000f8e02ff */
[----:B------:R-:W-:Y:S03]  /*6f70*/  UISETP.GE.AND UP0, UPT, UR6, UR4, UPT ;  /* 0x000000040600728c */ /* 0x000fe6000bf06270 */
[----:B------:R-:W-:Y:S01]  /*6f80*/  UMOV UR4, UR11 ;  /* 0x0000000b00047c82 */ /* 0x000fe20008000000 */
[----:B------:R-:W-:Y:S02]  /*6f90*/  UISETP.GE.OR UP0, UPT, UR5, UR8, UP0 ;  /* 0x000000080500728c */ /* 0x000fe40008706670 */
[----:B------:R-:W-:Y:S02]  /*6fa0*/  USHF.R.U32.HI UR4, URZ, UR41, UR4 ;  /* 0x00000029ff047299 */ /* 0x000fe40008011604 */
[----:B------:R-:W-:Y:S02]  /*6fb0*/  UIMAD.WIDE.U32 UR8, UR5, UR40, URZ ;  /* 0x00000028050872a5 */ /* 0x000fe4000f8e00ff */
[----:B------:R-:W-:Y:S02]  /*6fc0*/  USEL UR11, UR6, UR4, !UP2 ;  /* 0x00000004060b7287 */ /* 0x000fe4000d000000 */
[----:B------:R-:W-:Y:S02]  /*6fd0*/  UIADD3 UR8, UPT, UPT, -UR5, URZ, URZ ;  /* 0x000000ff05087290 */ /* 0x000fe4000fffe1ff */
[----:B------:R-:W-:Y:S01]  /*6fe0*/  UIADD3 UR10, UPT, UPT, -UR11, URZ, URZ ;  /* 0x000000ff0b0a7290 */ /* 0x000fe2000fffe1ff */
[----:B------:R-:W-:Y:S01]  /*6ff0*/  @!UP0 UMOV UR4, UR9 ;  /* 0x0000000900048c82 */ /* 0x000fe20008000000 */
[----:B------:R-:W-:Y:S02]  /*7000*/  UIADD3 UR9, UPT, UPT, -UR6, URZ, URZ ;  /* 0x000000ff06097290 */ /* 0x000fe4000fffe1ff */
[----:B------:R-:W-:Y:S02]  /*7010*/  @!UP0 USHF.R.U32.HI UR4, URZ, UR41, UR4 ;  /* 0x00000029ff048299 */ /* 0x000fe40008011604 */
[----:B------:R-:W-:Y:S02]  /*7020*/  UIMAD UR10, UR42, UR10, UR6 ;  /* 0x0000000a2a0a72a4 */ /* 0x000fe4000f8e0206 */
[----:B------:R-:W-:Y:S04]  /*7030*/  @!UP0 USEL UR4, UR5, UR4, !UP2 ;  /* 0x0000000405048287 */ /* 0x000fe8000d000000 */
[----:B------:R-:W-:Y:S02]  /*7040*/  @!UP0 UIMAD UR10, UR7, UR10, UR4 ;  /* 0x0000000a070a82a4 */ /* 0x000fe4000f8e0204 */
[----:B------:R-:W-:Y:S02]  /*7050*/  @!UP0 UIADD3 UR11, UPT, UPT, UR11, -UR4, URZ ;  /* 0x800000040b0b8290 */ /* 0x000fe4000fffe0ff */
[----:B------:R-:W-:Y:S02]  /*7060*/  UIMAD UR7, UR43, UR8, UR38 ;  /* 0x000000082b0772a4 */ /* 0x000fe4000f8e0226 */
[----:B------:R-:W-:Y:S02]  /*7070*/  @!UP0 UIMAD UR6, UR11, UR42, UR5 ;  /* 0x0000002a0b0682a4 */ /* 0x000fe4000f8e0205 */
[----:B------:R-:W-:Y:S01]  /*7080*/  UIMAD UR4, UR50, UR9, UR37 ;  /* 0x00000009320472a4 */ /* 0x000fe2000f8e0225 */
[----:B------:R-:W-:Y:S02]  /*7090*/  @!UP0 UMOV UR5, UR10 ;  /* 0x0000000a00058c82 */ /* 0x000fe40008000000 */
[----:B------:R-:W-:Y:S02]  /*70a0*/  UIMAD UR38, UR5, UR43, UR7 ;  /* 0x0000002b052672a4 */ /* 0x000fe4000f8e0207 */
[----:B------:R-:W-:Y:S11]  /*70b0*/  UIMAD UR37, UR6, UR50, UR4 ;  /* 0x00000032062572a4 */ /* 0x000ff6000f8e0204 */
[----:B------:R-:W-:Y:S01]  /*70c0*/  @!UPT UIADD3 URZ, UPT, UPT, URZ, URZ, URZ ;  /* 0x000000fffffff290 */ /* 0x000fe2000fffe0ff */
.L_x_134:
[----:B-1----:R-:W-:Y:S01]  /*70d0*/  UISETP.NE.AND UP0, UPT, UR39, 0x1, UPT ;  /* 0x000000012700788c */ /* 0x002fe2000bf05270 */
[----:B------:R-:W-:Y:S10]  /*70e0*/  IADD3 R144, PT, PT, R144, 0x1, RZ ;  /* 0x0000000190907810 */ /* 0x000ff40007ffe0ff */
[----:B------:R-:W1:Y:S01]  /*70f0*/  @!UP0 LDCU.128 UR12, c[0x0][0xb10] ;  /* 0x00016200ff0c87ac */ /* 0x000e620008000c00 */
[----:B------:R-:W3:Y:S01]  /*7100*/  @!UP0 LDCU UR5, c[0x0][0xb0c] ;  /* 0x00016180ff0587ac */ /* 0x000ee20008000800 */
[----:B------:R-:W4:Y:S01]  /*7110*/  @!UP0 LDCU UR10, c[0x0][0xb20] ;  /* 0x00016400ff0a87ac */ /* 0x000f220008000800 */
[----:B-1----:R-:W-:Y:S02]  /*7120*/  UIMAD.WIDE.U32 UR8, UR38, UR12, URZ ;  /* 0x0000000c260872a5 */ /* 0x002fe4000f8e00ff */
[----:B------:R-:W-:Y:S02]  /*7130*/  UIMAD.WIDE.U32 UR6, UR37, UR15, URZ ;  /* 0x0000000f250672a5 */ /* 0x000fe4000f8e00ff */
[----:B------:R-:W-:Y:S03]  /*7140*/  @!UP0 UISETP.NE.AND UP1, UPT, UR14, 0x1, UPT ;  /* 0x000000010e00888c */ /* 0x000fe6000bf25270 */
[----:B------:R-:W-:Y:S01]  /*7150*/  @!UP0 UMOV UR4, UR9 ;  /* 0x0000000900048c82 */ /* 0x000fe20008000000 */
[----:B---3--:R-:W-:Y:S02]  /*7160*/  @!UP0 UISETP.NE.AND UP2, UPT, UR5, 0x1, UPT ;  /* 0x000000010500888c */ /* 0x008fe4000bf45270 */
[----:B------:R-:W-:Y:S01]  /*7170*/  @!UP0 USHF.R.U32.HI UR4, URZ, UR13, UR4 ;  /* 0x0000000dff048299 */ /* 0x000fe20008011604 */
[----:B------:R-:W-:Y:S02]  /*7180*/  @!UP0 UMOV UR6, UR7 ;  /* 0x0000000700068c82 */ /* 0x000fe40008000000 */
[----:B----4-:R-:W-:Y:S02]  /*7190*/  @!UP0 USHF.R.U32.HI UR6, URZ, UR10, UR6 ;  /* 0x0000000aff068299 */ /* 0x010fe40008011606 */
[----:B------:R-:W-:Y:S02]  /*71a0*/  @!UP0 USEL UR7, UR38, UR4, !UP2 ;  /* 0x0000000426078287 */ /* 0x000fe4000d000000 */
[----:B------:R-:W-:Y:S04]  /*71b0*/  @!UP0 USEL UR6, UR37, UR6, !UP1 ;  /* 0x0000000625068287 */ /* 0x000fe8000c800000 */
[----:B------:R-:W-:Y:S02]  /*71c0*/  @!UP0 UIADD3 UR4, UPT, UPT, -UR7, UR6, URZ ;  /* 0x0000000607048290 */ /* 0x000fe4000fffe1ff */
[----:B------:R-:W-:Y:S02]  /*71d0*/  @!UP0 UIADD3 UR6, UPT, UPT, UR7, -UR6, URZ ;  /* 0x8000000607068290 */ /* 0x000fe4000fffe0ff */
[----:B------:R-:W-:Y:S02]  /*71e0*/  @!UP0 UIMAD UR38, UR4, UR5, UR38 ;  /* 0x00000005042682a4 */ /* 0x000fe4000f8e0226 */
[----:B------:R-:W-:Y:S02]  /*71f0*/  @!UP0 UIMAD UR37, UR6, UR14, UR37 ;  /* 0x0000000e062582a4 */ /* 0x000fe4000f8e0225 */
[----:B------:R-:W-:Y:S09]  /*7200*/  ULOP3.LUT UP0, URZ, UR58, 0x1b0, URZ, 0xc0, !UPT ;  /* 0x000001b03aff7892 */ /* 0x000ff2000f80c0ff */
[----:B------:R-:W-:Y:S05]  /*7210*/  BRA.U !UP0, `(.L_x_135) ;  /* 0x0000000108407547 */ /* 0x000fea000b800000 */
[----:B------:R-:W1:Y:S01]  /*7220*/  LDCU.64 UR8, c[0x4][0x80] ;  /* 0x01001000ff0877ac */ /* 0x000e620008000a00 */
[----:B------:R-:W-:Y:S01]  /*7230*/  MOV R3, 0x0 ;  /* 0x0000000000037802 */ /* 0x000fe20000000f00 */
[----:B------:R-:W-:Y:S02]  /*7240*/  HFMA2 R12, -RZ, RZ, 0, 5.9604644775390625e-08 ;  /* 0x00000001ff0c7431 */ /* 0x000fe400000001ff */
[----:B------:R-:W-:Y:S02]  /*7250*/  IMAD.MOV.U32 R8, RZ, RZ, 0x70 ;  /* 0x00000070ff087424 */ /* 0x000fe400078e00ff */
[----:B------:R-:W-:Y:S01]  /*7260*/  IMAD.MOV.U32 R13, RZ, RZ, RZ ;  /* 0x000000ffff0d7224 */ /* 0x000fe200078e00ff */
[----:B------:R-:W3:Y:S01]  /*7270*/  LDCU.64 UR6, c[0x4][0x88] ;  /* 0x01001100ff0677ac */ /* 0x000ee20008000a00 */
[----:B------:R-:W4:Y:S01]  /*7280*/  LDC.64 R2, c[0x4][R3] ;  /* 0x0100000003027b82 */ /* 0x000f220000000a00 */
[----:B------:R-:W2:Y:S01]  /*7290*/  LDCU.64 UR4, c[0x4][0x8] ;  /* 0x01000100ff0477ac */ /* 0x000ea20008000a00 */
[----:B-1----:R-:W-:Y:S01]  /*72a0*/  MOV R5, UR9 ;  /* 0x0000000900057c02 */ /* 0x002fe20008000f00 */
[----:B------:R-:W-:Y:S01]  /*72b0*/  IMAD.U32 R4, RZ, RZ, UR8 ;  /* 0x00000008ff047e24 */ /* 0x000fe2000f8e00ff */
[----:B---3--:R-:W-:Y:S01]  /*72c0*/  MOV R7, UR7 ;  /* 0x0000000700077c02 */ /* 0x008fe20008000f00 */
[----:B------:R-:W-:Y:S01]  /*72d0*/  IMAD.U32 R6, RZ, RZ, UR6 ;  /* 0x00000006ff067e24 */ /* 0x000fe2000f8e00ff */
[----:B--2---:R-:W-:Y:S01]  /*72e0*/  MOV R11, UR5 ;  /* 0x00000005000b7c02 */ /* 0x004fe20008000f00 */
[----:B------:R-:W-:Y:S02]  /*72f0*/  IMAD.U32 R10, RZ, RZ, UR4 ;  /* 0x00000004ff0a7e24 */ /* 0x000fe4000f8e00ff */
[----:B------:R-:W-:Y:S07]  /*7300*/  LEPC R20, `(.L_x_135) ;  /* 0x000000001014794e */ /* 0x000fee0000000000 */
[----:B----45:R-:W-:Y:S05]  /*7310*/  CALL.ABS.NOINC R2 ;  /* 0x0000000002007343 */ /* 0x030fea0003c00000 */
.L_x_135:
[----:B------:R-:W-:Y:S01]  /*7320*/  LOP3.LUT P0, RZ, R151, 0x1b0, RZ, 0xc0, !PT ;  /* 0x000001b097ff7812 */ /* 0x000fe2000780c0ff */
[----:B------:R-:W-:Y:S11]  /*7330*/  BSSY.RECONVERGENT B6, `(.L_x_136) ;  /* 0x0000013000067945 */ /* 0x000ff60003800200 */
[----:B------:R-:W-:Y:S01]  /*7340*/  @!UPT UIADD3 URZ, UPT, UPT, URZ, URZ, URZ ;  /* 0x000000fffffff290 */ /* 0x000fe2000fffe0ff */
[----:B------:R-:W-:Y:S05]  /*7350*/  @!P0 BRA `(.L_x_137) ;  /* 0x0000000000408947 */ /* 0x000fea0003800000 */
        /* <DEDUP_REMOVED lines=16> */
.L_x_137:
[----:B------:R-:W-:Y:S05]  /*7460*/  BSYNC.RECONVERGENT B6 ;  /* 0x0000000000067941 */ /* 0x000fea0003800200 */
.L_x_136:
[----:B------:R-:W-:Y:S01]  /*7470*/  ISETP.NE.U32.AND P3, PT, R138, RZ, PT ;  /* 0x000000ff8a00720c */ /* 0x000fe20003f65070 */
[----:B------:R-:W-:Y:S01]  /*7480*/  UISETP.NE.AND UP1, UPT, UR60, URZ, UPT ;  /* 0x000000ff3c00728c */ /* 0x000fe2000bf25270 */
[----:B------:R-:W-:Y:S02]  /*7490*/  ISETP.NE.U32.AND P4, PT, R134, RZ, PT ;  /* 0x000000ff8600720c */ /* 0x000fe40003f85070 */
[----:B------:R-:W-:Y:S02]  /*74a0*/  ISETP.NE.AND.EX P3, PT, R139, RZ, PT, P3 ;  /* 0x000000ff8b00720c */ /* 0x000fe40003f65330 */
[----:B------:R-:W-:Y:S02]  /*74b0*/  PLOP3.LUT P1, PT, PT, PT, PT, 0x8, 0x80 ;  /* 0x000000000080781c */ /* 0x000fe40003f2e170 */
[----:B------:R-:W-:Y:S02]  /*74c0*/  PLOP3.LUT P0, PT, PT, PT, UP1, 0x80, 0x8 ;  /* 0x000000000008781c */ /* 0x000fe40003f0f018 */
[----:B------:R-:W-:Y:S02]  /*74d0*/  ISETP.NE.AND.EX P4, PT, R135, RZ, PT, P4 ;  /* 0x000000ff8700720c */ /* 0x000fe40003f85340 */
[----:B------:R-:W1:Y:S09]  /*74e0*/  @UP1 LDCU.64 UR4, c[0x0][0x888] ;  /* 0x00011100ff0417ac */ /* 0x000e720008000a00 */
[----:B------:R-:W-:Y:S01]  /*74f0*/  @P0 PLOP3.LUT P1, PT, P3, PT, PT, 0x80, 0x8 ;  /* 0x000000000008081c */ /* 0x000fe20001f2f070 */
[----:B-1----:R-:W-:Y:S04]  /*7500*/  @UP1 UISETP.NE.U32.AND UP0, UPT, UR4, URZ, UPT ;  /* 0x000000ff0400128c */ /* 0x002fe8000bf05070 */
[----:B------:R-:W-:Y:S04]  /*7510*/  @UP1 UISETP.NE.AND.EX UP0, UPT, UR5, URZ, UPT, UP0 ;  /* 0x000000ff0500128c */ /* 0x000fe8000bf05300 */
[----:B------:R-:W-:Y:S01]  /*7520*/  @UP1 USEL UR4, URZ, 0xffffffff, UP0 ;  /* 0xffffffffff041887 */ /* 0x000fe20008000000 */
[----:B------:R-:W-:Y:S11]  /*7530*/  @!P3 BRA `(.L_x_138) ;  /* 0x000000000030b947 */ /* 0x000ff60003800000 */
[----:B------:R-:W-:Y:S01]  /*7540*/  ISETP.NE.U32.AND P2, PT, R136, RZ, PT ;  /* 0x000000ff8800720c */ /* 0x000fe20003f45070 */
[----:B------:R-:W1:Y:S01]  /*7550*/  LDCU.64 UR6, c[0x0][0x358] ;  /* 0x00006b00ff0677ac */ /* 0x000e620008000a00 */
[----:B------:R-:W-:Y:S02]  /*7560*/  IMAD.MOV.U32 R141, RZ, RZ, 0x1 ;  /* 0x00000001ff8d7424 */ /* 0x000fe400078e00ff */
[----:B------:R-:W-:Y:S11]  /*7570*/  ISETP.NE.AND.EX P2, PT, R137, RZ, PT, P2 ;  /* 0x000000ff8900720c */ /* 0x000ff60003f45320 */
[----:B------:R-:W-:Y:S02]  /*7580*/  @!UPT UIADD3 URZ, UPT, UPT, URZ, URZ, URZ ;  /* 0x000000fffffff290 */ /* 0x000fe4000fffe0ff */
[----:B------:R-:W3:Y:S01]  /*7590*/  @P2 LDC.64 R2, c[0x0][0x888] ;  /* 0x00022200ff022b82 */ /* 0x000ee20000000a00 */
[----:B--2---:R-:W-:Y:S04]  /*75a0*/  @P2 IMAD R0, R138, UR36, RZ ;  /* 0x000000248a002c24 */ /* 0x004fe8000f8e02ff */
[----:B---3--:R-:W-:Y:S04]  /*75b0*/  @P2 IMAD.WIDE R2, R0, 0x4, R2 ;  /* 0x0000000400022825 */ /* 0x008fe800078e0202 */
[----:B------:R-:W-:Y:S01]  /*75c0*/  HFMA2 R0, -RZ, RZ, 0, 5.9604644775390625e-08 ;  /* 0x00000001ff007431 */ /* 0x000fe200000001ff */
[----:B-1---5:R1:W5:Y:S04]  /*75d0*/  @P2 LDG.E R71, desc[UR6][R2.64] ;  /* 0x0000000602472981 */ /* 0x022368000c1e1900 */
[----:B------:R-:W-:Y:S01]  /*75e0*/  @!P2 PRMT R141, R0, 0x7610, R141 ;  /* 0x00007610008da816 */ /* 0x000fe2000000008d */
[----:B-1----:R-:W3:Y:S06]  /*75f0*/  @!P2 LDC R71, c[0x0][0x880] ;  /* 0x00022000ff47ab82 */ /* 0x002eec0000000800 */
.L_x_138:
[----:B------:R-:W-:Y:S05]  /*7600*/  @!P4 BRA `(.L_x_139) ;  /* 0x000000000024c947 */ /* 0x000fea0003800000 */
[----:B------:R-:W-:Y:S01]  /*7610*/  ISETP.NE.U32.AND P2, PT, R132, RZ, PT ;  /* 0x000000ff8400720c */ /* 0x000fe20003f45070 */
[----:B------:R-:W1:Y:S03]  /*7620*/  LDCU.64 UR6, c[0x0][0x358] ;  /* 0x00006b00ff0677ac */ /* 0x000e660008000a00 */
[----:B------:R-:W-:Y:S11]  /*7630*/  ISETP.NE.AND.EX P2, PT, R133, RZ, PT, P2 ;  /* 0x000000ff8500720c */ /* 0x000ff60003f45320 */
[----:B------:R-:W-:Y:S02]  /*7640*/  @!UPT UIADD3 URZ, UPT, UPT, URZ, URZ, URZ ;  /* 0x000000fffffff290 */ /* 0x000fe4000fffe0ff */
[----:B------:R-:W4:Y:S01]  /*7650*/  @P2 LDC.64 R2, c[0x0][0x8a8] ;  /* 0x00022a00ff022b82 */ /* 0x000f220000000a00 */
[----:B--2---:R-:W-:Y:S04]  /*7660*/  @P2 IMAD R0, R134, UR36, RZ ;  /* 0x0000002486002c24 */ /* 0x004fe8000f8e02ff */
[----:B----4-:R-:W-:Y:S05]  /*7670*/  @P2 IMAD.WIDE R2, R0, 0x4, R2 ;  /* 0x0000000400022825 */ /* 0x010fea00078e0202 */
[----:B-1---5:R1:W5:Y:S02]  /*7680*/  @P2 LDG.E R70, desc[UR6][R2.64] ;  /* 0x0000000602462981 */ /* 0x022364000c1e1900 */
[----:B-1----:R-:W4:Y:S02]  /*7690*/  @!P2 LDC R70, c[0x0][0x8a0] ;  /* 0x00022800ff46ab82 */ /* 0x002f240000000800 */
.L_x_139:
[----:B---3-5:R-:W-:Y:S01]  /*76a0*/  @P0 FSETP.NEU.AND P4, PT, R71, RZ, PT ;  /* 0x000000ff4700020b */ /* 0x028fe20003f8d000 */
[----:B--2---:R-:W-:Y:S01]  /*76b0*/  IMAD.U32 R0, RZ, RZ, UR4 ;  /* 0x00000004ff007e24 */ /* 0x004fe2000f8e00ff */
[----:B------:R-:W-:Y:S01]  /*76c0*/  @P0 LOP3.LUT P2, RZ, R141, 0xff, RZ, 0xc0, !PT ;  /* 0x000000ff8dff0812 */ /* 0x000fe2000784c0ff */
[----:B------:R-:W-:Y:S01]  /*76d0*/  BSSY B1, `(.L_x_140) ;  /* 0x000003e000017945 */ /* 0x000fe20003800000 */
[----:B------:R-:W-:Y:S02]  /*76e0*/  @P0 SEL R2, RZ, 0xffffffff, P4 ;  /* 0xffffffffff020807 */ /* 0x000fe40002000000 */
[----:B------:R-:W-:Y:S02]  /*76f0*/  CS2R R18, SRZ ;  /* 0x0000000000127805 */ /* 0x000fe4000001ff00 */
[----:B------:R-:W-:Y:S02]  /*7700*/  LEA R143, R68, UR44, 0x3 ;  /* 0x0000002c448f7c11 */ /* 0x000fe4000f8e18ff */
[----:B------:R-:W-:Y:S02]  /*7710*/  CS2R R16, SRZ ;  /* 0x0000000000107805 */ /* 0x000fe4000001ff00 */
[----:B------:R-:W-:Y:S02]  /*7720*/  @P1 SEL R2, R0, R2, !P2 ;  /* 0x0000000200021207 */ /* 0x000fe40005000000 */
[----:B------:R-:W-:Y:S02]  /*7730*/  CS2R R26, SRZ ;  /* 0x00000000001a7805 */ /* 0x000fe4000001ff00 */
[----:B------:R-:W-:Y:S02]  /*7740*/  SHF.L.U32 R4, R147, 0x1f, RZ ;  /* 0x0000001f93047819 */ /* 0x000fe400000006ff */
[----:B------:R-:W-:Y:S02]  /*7750*/  CS2R R24, SRZ ;  /* 0x0000000000187805 */ /* 0x000fe4000001ff00 */
[----:B------:R-:W-:Y:S02]  /*7760*/  @P0 LOP3.LUT R2, R2, 0x1, RZ, 0xc0, !PT ;  /* 0x0000000102020812 */ /* 0x000fe400078ec0ff */
[----:B------:R-:W-:Y:S02]  /*7770*/  CS2R R30, SRZ ;  /* 0x00000000001e7805 */ /* 0x000fe4000001ff00 */
[----:B------:R-:W-:Y:S02]  /*7780*/  PLOP3.LUT P5, PT, PT, PT, PT, 0x8, 0x80 ;  /* 0x000000000080781c */ /* 0x000fe40003fae170 */
[----:B------:R-:W-:Y:S02]  /*7790*/  CS2R R28, SRZ ;  /* 0x00000000001c7805 */ /* 0x000fe4000001ff00 */
[----:B------:R-:W-:Y:S01]  /*77a0*/  ISETP.NE.U32.OR P1, PT, R2, 0x1, !P0 ;  /* 0x000000010200780c */ /* 0x000fe20004725470 */
[----:B------:R-:W-:Y:S01]  /*77b0*/  IMAD R2, R68, 0x40, R69 ;  /* 0x0000004044027824 */ /* 0x000fe200078e0245 */
[----:B------:R-:W-:Y:S02]  /*77c0*/  CS2R R34, SRZ ;  /* 0x0000000000227805 */ /* 0x000fe4000001ff00 */
[----:B------:R-:W-:Y:S09]  /*77d0*/  CS2R R32, SRZ ;  /* 0x0000000000207805 */ /* 0x000ff2000001ff00 */
[----:B------:R-:W-:Y:S04]  /*77e0*/  @P1 SHF.L.U32 R0, R145, 0x1f, RZ ;  /* 0x0000001f91001819 */ /* 0x000fe800000006ff */
[----:B------:R-:W1:Y:S01]  /*77f0*/  @P1 SYNCS.PHASECHK.TRANS64.TRYWAIT P0, [UR44+0x290], R0 ;  /* 0x00029000ff0015a7 */ /* 0x000e62000800112c */
[----:B------:R2:W3:Y:S01]  /*7800*/  SYNCS.PHASECHK.TRANS64.TRYWAIT P4, [R143+URZ+0x2d0], R4 ;  /* 0x0002d0048f0075a7 */ /* 0x0004e200080811ff */
[----:B-1----:R-:W-:Y:S01]  /*7810*/  @P1 PLOP3.LUT P5, PT, P0, PT, PT, 0x8, 0x80 ;  /* 0x000000000080181c */ /* 0x002fe200007ae170 */
[----:B------:R-:W-:Y:S01]  /*7820*/  @!UPT UIADD3 URZ, UPT, UPT, URZ, URZ, URZ ;  /* 0x000000fffffff290 */ /* 0x000fe2000fffe0ff */
[----:B--23--:R-:W-:Y:S11]  /*7830*/  @!P1 BRA `(.L_x_141) ;  /* 0x00000000009c9947 */ /* 0x00cff60003800000 */
[----:B------:R-:W-:Y:S01]  /*7840*/  ISETP.NE.U32.AND P0, PT, RZ, UR56, PT ;  /* 0x00000038ff007c0c */ /* 0x000fe2000bf05070 */
[----:B------:R-:W-:Y:S01]  /*7850*/  BSSY B0, `(.L_x_142) ;  /* 0x0000016000007945 */ /* 0x000fe20003800000 */
[----:B------:R-:W-:Y:S02]  /*7860*/  FSETP.NEU.AND P2, PT, R71, RZ, PT ;  /* 0x000000ff4700720b */ /* 0x000fe40003f4d000 */
[----:B------:R-:W-:Y:S02]  /*7870*/  CS2R R34, SRZ ;  /* 0x0000000000227805 */ /* 0x000fe4000001ff00 */
[----:B------:R-:W-:Y:S02]  /*7880*/  ISETP.NE.AND.EX P0, PT, RZ, UR57, PT, P0 ;  /* 0x00000039ff007c0c */ /* 0x000fe4000bf05300 */
[----:B------:R-:W-:Y:S02]  /*7890*/  CS2R R32, SRZ ;  /* 0x0000000000207805 */ /* 0x000fe4000001ff00 */
[----:B------:R-:W-:Y:S02]  /*78a0*/  LOP3.LUT P1, RZ, R141, 0xff, RZ, 0xc0, !PT ;  /* 0x000000ff8dff7812 */ /* 0x000fe4000782c0ff */
[----:B------:R-:W-:Y:S02]  /*78b0*/  CS2R R30, SRZ ;  /* 0x00000000001e7805 */ /* 0x000fe4000001ff00 */
[----:B------:R-:W-:Y:S02]  /*78c0*/  SEL R0, RZ, 0xffffffff, P2 ;  /* 0xffffffffff007807 */ /* 0x000fe40001000000 */
[----:B------:R-:W-:Y:S02]  /*78d0*/  CS2R R28, SRZ ;  /* 0x00000000001c7805 */ /* 0x000fe4000001ff00 */
[----:B------:R-:W-:Y:S02]  /*78e0*/  SEL R3, RZ, 0xffffffff, P0 ;  /* 0xffffffffff037807 */ /* 0x000fe40000000000 */
[----:B------:R-:W-:Y:S02]  /*78f0*/  CS2R R26, SRZ ;  /* 0x00000000001a7805 */ /* 0x000fe4000001ff00 */
[----:B------:R-:W-:Y:S02]  /*7900*/  CS2R R24, SRZ ;  /* 0x0000000000187805 */ /* 0x000fe4000001ff00 */
[----:B------:R-:W-:Y:S02]  /*7910*/  CS2R R18, SRZ ;  /* 0x0000000000127805 */ /* 0x000fe4000001ff00 */
[----:B------:R-:W-:Y:S02]  /*7920*/  @P3 SEL R0, R3, R0, !P1 ;  /* 0x0000000003003207 */ /* 0x000fe40004800000 */
[----:B------:R-:W-:Y:S02]  /*7930*/  CS2R R16, SRZ ;  /* 0x0000000000107805 */ /* 0x000fe4000001ff00 */
[----:B------:R-:W-:Y:S04]  /*7940*/  LOP3.LUT R0, R0, 0x1, RZ, 0xc0, !PT ;  /* 0x0000000100007812 */ /* 0x000fe800078ec0ff */
[----:B------:R-:W-:Y:S01]  /*7950*/  ISETP.NE.U32.AND P0, PT, R0, 0x1, PT ;  /* 0x000000010000780c */ /* 0x000fe20003f05070 */
[----:B------:R-:W-:Y:S01]  /*7960*/  @!UPT UIADD3 URZ, UPT, UPT, URZ, URZ, URZ ;  /* 0x000000fffffff290 */ /* 0x000fe2000fffe0ff */
[----:B------:R-:W-:Y:S11]  /*7970*/  @!P5 BRA `(.L_x_143) ;  /* 0x00000000000cd947 */ /* 0x000ff60003800000 */
[----:B------:R-:W-:Y:S04]  /*7980*/  SHF.L.U32 R3, R145, 0x1f, RZ ;  /* 0x0000001f91037819 */ /* 0x000fe800000006ff */
[----:B------:R-:W1:Y:S02]  /*7990*/  SYNCS.PHASECHK.TRANS64.TRYWAIT P1, [UR44+0x290], R3 ;  /* 0x00029003ff0075a7 */ /* 0x000e64000802112c */
[----:B-1----:R-:W-:Y:S05]  /*79a0*/  @!P1 BRA `(.L_x_144) ;  /* 0x0000002c00289947 */ /* 0x002fea0003800000 */
.L_x_143:
[----:B------:R-:W-:Y:S05]  /*79b0*/  BSYNC B0 ;  /* 0x0000000000007941 */ /* 0x000fea0003800000 */
.L_x_142:
[----:B------:R2:W3:Y:S01]  /*79c0*/  @P0 LDS.128 R32, [R140+UR44+0x400] ;  /* 0x0004002c8c200984 */ /* 0x0004e20008000c00 */
[----:B------:R-:W5:Y:S01]  /*79d0*/  S2UR UR5, SR_CgaCtaId ;  /* 0x00000000000579c3 */ /* 0x000f620000008800 */
[----:B------:R-:W-:Y:S01]  /*79e0*/  UIADD3 UR4, UPT, UPT, UR44, 0x298, URZ ;  /* 0x000002982c047890 */ /* 0x000fe2000fffe0ff */
[----:B------:R-:W-:Y:S01]  /*79f0*/  LOP3.LUT R145, R145, 0x1, RZ, 0x3c, !PT ;  /* 0x0000000191917812 */ /* 0x000fe200078e3cff */
[----:B------:R2:W1:Y:S04]  /*7a00*/  @P0 LDS.128 R28, [R150+0x10] ;  /* 0x00001000961c0984 */ /* 0x0004680000000c00 */
[----:B------:R2:W1:Y:S04]  /*7a10*/  @P0 LDS.128 R24, [R149+0x20] ;  /* 0x0000200095180984 */ /* 0x0004680000000c00 */
[----:B------:R2:W1:Y:S01]  /*7a20*/  @P0 LDS.128 R16, [R148+0x30] ;  /* 0x0000300094100984 */ /* 0x0004620000000c00 */
[----:B------:R-:W-:Y:S01]  /*7a30*/  @!PT LDS RZ, [RZ] ;  /* 0x00000000fffff984 */ /* 0x000fe20000000800 */
[----:B------:R-:W-:Y:S01]  /*7a40*/  @!PT LDS RZ, [RZ] ;  /* 0x00000000fffff984 */ /* 0x000fe20000000800 */
[----:B------:R-:W-:Y:S01]  /*7a50*/  @!PT LDS RZ, [RZ] ;  /* 0x00000000fffff984 */ /* 0x000fe20000000800 */
[----:B------:R-:W-:Y:S01]  /*7a60*/  @!PT LDS RZ, [RZ] ;  /* 0x00000000fffff984 */ /* 0x000fe20000000800 */
[----:B------:R4:W-:Y:S06]  /*7a70*/  MEMBAR.ALL.CTA ;  /* 0x0000000000007992 */ /* 0x0009ec0000008000 */
[----:B----4-:R-:W4:Y:S01]  /*7a80*/  FENCE.VIEW.ASYNC.S ;  /* 0x00000000000073c6 */ /* 0x010f220000000000 */
[----:B-----5:R-:W-:Y:S09]  /*7a90*/  UPRMT UR4, UR5, 0x654, UR4 ;  /* 0x0000065405047896 */ /* 0x020ff20008000004 */
[----:B----4-:R-:W-:Y:S03]  /*7aa0*/  SYNCS.ARRIVE.TRANS64.RED.A1T0 RZ, [UR4], RZ ;  /* 0x000000ffffff79a7 */ /* 0x010fe60008100404 */
.L_x_141:
[----:B------:R-:W-:Y:S05]  /*7ab0*/  BSYNC B1 ;  /* 0x0000000000017941 */ /* 0x000fea0003800000 */
.L_x_140:
[----:B-1----:R-:W-:Y:S04]  /*7ac0*/  SHF.R.U32.HI R0, RZ, 0x15, R2 ;  /* 0x00000015ff007819 */ /* 0x002fe80000011602 */
[----:B------:R-:W-:Y:S01]  /*7ad0*/  LOP3.LUT P0, RZ, R0, 0x3, R142, 0x48, !PT ;  /* 0x0000000300ff7812 */ /* 0x000fe2000780488e */
[----:B------:R-:W-:Y:S01]  /*7ae0*/  @!UPT UIADD3 URZ, UPT, UPT, URZ, URZ, URZ ;  /* 0x000000fffffff290 */ /* 0x000fe2000fffe0ff */
[----:B------:R-:W-:Y:S11]  /*7af0*/  @P4 BRA `(.L_x_145) ;  /* 0x0000000000084947 */ /* 0x000ff60003800000 */
[----:B------:R-:W1:Y:S02]  /*7b00*/  SYNCS.PHASECHK.TRANS64.TRYWAIT P1, [R143+URZ+0x2d0], R4 ;  /* 0x0002d0048f0075a7 */ /* 0x000e6400080211ff */
[----:B-1----:R-:W-:Y:S05]  /*7b10*/  @!P1 BRA `(.L_x_146) ;  /* 0x0000002800e49947 */ /* 0x002fea0003800000 */
.L_x_145:
[----:B------:R-:W-:Y:S05]  /*7b20*/  @!P0 BRA `(.L_x_147) ;  /* 0x0000000000408947 */ /* 0x000fea0003800000 */
[----:B------:R-:W1:Y:S01]  /*7b30*/  LDCU.64 UR8, c[0x4][0x70] ;  /* 0x01000e00ff0877ac */ /* 0x000e620008000a00 */
[----:B------:R-:W-:Y:S01]  /*7b40*/  MOV R15, 0x0 ;  /* 0x00000000000f7802 */ /* 0x000fe20000000f00 */
[----:B------:R-:W-:Y:S02]  /*7b50*/  HFMA2 R12, -RZ, RZ, 0, 5.9604644775390625e-08 ;  /* 0x00000001ff0c7431 */ /* 0x000fe400000001ff */
[----:B------:R-:W-:Y:S02]  /*7b60*/  IMAD.MOV.U32 R8, RZ, RZ, 0x192 ;  /* 0x00000192ff087424 */ /* 0x000fe400078e00ff */
[----:B------:R-:W-:Y:S01]  /*7b70*/  IMAD.MOV.U32 R13, RZ, RZ, RZ ;  /* 0x000000ffff0d7224 */ /* 0x000fe200078e00ff */
[----:B------:R-:W5:Y:S01]  /*7b80*/  LDCU.64 UR6, c[0x4][0x78] ;  /* 0x01000f00ff0677ac */ /* 0x000f620008000a00 */
[----:B------:R-:W2:Y:S01]  /*7b90*/  LDC.64 R14, c[0x4][R15] ;  /* 0x010000000f0e7b82 */ /* 0x000ea20000000a00 */
[----:B------:R-:W3:Y:S01]  /*7ba0*/  LDCU.64 UR4, c[0x4][0x10] ;  /* 0x01000200ff0477ac */ /* 0x000ee20008000a00 */
[----:B-1----:R-:W-:Y:S01]  /*7bb0*/  MOV R5, UR9 ;  /* 0x0000000900057c02 */ /* 0x002fe20008000f00 */
[----:B------:R-:W-:Y:S01]  /*7bc0*/  IMAD.U32 R4, RZ, RZ, UR8 ;  /* 0x00000008ff047e24 */ /* 0x000fe2000f8e00ff */
[----:B-----5:R-:W-:Y:S01]  /*7bd0*/  MOV R7, UR7 ;  /* 0x0000000700077c02 */ /* 0x020fe20008000f00 */
[----:B------:R-:W-:Y:S01]  /*7be0*/  IMAD.U32 R6, RZ, RZ, UR6 ;  /* 0x00000006ff067e24 */ /* 0x000fe2000f8e00ff */
[----:B---3--:R-:W-:Y:S01]  /*7bf0*/  MOV R11, UR5 ;  /* 0x00000005000b7c02 */ /* 0x008fe20008000f00 */
[----:B------:R-:W-:Y:S02]  /*7c00*/  IMAD.U32 R10, RZ, RZ, UR4 ;  /* 0x00000004ff0a7e24 */ /* 0x000fe4000f8e00ff */
[----:B------:R-:W-:Y:S07]  /*7c10*/  LEPC R20, `(.L_x_147) ;  /* 0x000000001014794e */ /* 0x000fee0000000000 */
[----:B--2-4-:R-:W-:Y:S05]  /*7c20*/  CALL.ABS.NOINC R14 ;  /* 0x000000000e007343 */ /* 0x014fea0003c00000 */
.L_x_147:
[----:B------:R-:W-:Y:S01]  /*7c30*/  LOP3.LUT P0, RZ, R131, 0x60, RZ, 0xc0, !PT ;  /* 0x0000006083ff7812 */ /* 0x000fe2000780c0ff */
[----:B------:R-:W-:Y:S05]  /*7c40*/  WARPSYNC.ALL ;  /* 0x0000000000007948 */ /* 0x000fea0003800000 */
[----:B------:R-:W-:Y:S01]  /*7c50*/  R2UR UR4, R2 ;  /* 0x00000000020472ca */ /* 0x000fe200000e0000 */
[----:B------:R-:W-:Y:S01]  /*7c60*/  BSSY.RECONVERGENT B0, `(.L_x_148) ;  /* 0x000011f000007945 */ /* 0x000fe20003800200 */
[----:B---3--:R-:W-:Y:S02]  /*7c70*/  F2FP.F16.E4M3.UNPACK_B R2, R32 ;  /* 0x00000020ff02723e */ /* 0x008fe400020006ff */
[-C--:B------:R-:W-:Y:S02]  /*7c80*/  F2FP.F16.E4M3.UNPACK_B R21, R33.reuse ;  /* 0x00000021ff15723e */ /* 0x080fe400020006ff */
[----:B------:R-:W-:Y:S01]  /*7c90*/  F2FP.F16.E4M3.UNPACK_B R12, R28 ;  /* 0x0000001cff0c723e */ /* 0x000fe200020006ff */
[----:B------:R-:W-:Y:S01]  /*7ca0*/  HADD2.F32 R0, -RZ, R2.H0_H0 ;  /* 0x20000002ff007230 */ /* 0x000fe20000004100 */
[----:B------:R-:W-:Y:S01]  /*7cb0*/  F2FP.F16.E4M3.UNPACK_B R32, R32.H1 ;  /* 0x00000020ff20723e */ /* 0x000fe200030006ff */
[--C-:B------:R-:W-:Y:S01]  /*7cc0*/  HADD2.F32 R73, -RZ, R21.reuse.H0_H0 ;  /* 0x20000015ff497230 */ /* 0x100fe20000004100 */
[----:B------:R-:W-:Y:S01]  /*7cd0*/  F2FP.F16.E4M3.UNPACK_B R33, R33.H1 ;  /* 0x00000021ff21723e */ /* 0x000fe200030006ff */
[----:B------:R-:W-:Y:S01]  /*7ce0*/  HADD2.F32 R74, -RZ, R21.H1_H1 ;  /* 0x30000015ff4a7230 */ /* 0x000fe20000004100 */
[-C--:B------:R-:W-:Y:S01]  /*7cf0*/  F2FP.F16.E4M3.UNPACK_B R20, R34.reuse ;  /* 0x00000022ff14723e */ /* 0x080fe200020006ff */
[--C-:B------:R-:W-:Y:S01]  /*7d00*/  HADD2.F32 R3, -RZ, R32.reuse.H0_H0 ;  /* 0x20000020ff037230 */ /* 0x100fe20000004100 */
[----:B------:R-:W-:Y:S01]  /*7d10*/  F2FP.F16.E4M3.UNPACK_B R15, R34.H1 ;  /* 0x00000022ff0f723e */ /* 0x000fe200030006ff */
[----:B------:R-:W-:Y:S01]  /*7d20*/  HADD2.F32 R72, -RZ, R32.H1_H1 ;  /* 0x30000020ff487230 */ /* 0x000fe20000004100 */
[-C--:B------:R-:W-:Y:S01]  /*7d30*/  F2FP.F16.E4M3.UNPACK_B R14, R35.reuse ;  /* 0x00000023ff0e723e */ /* 0x080fe200020006ff */
[--C-:B------:R-:W-:Y:S01]  /*7d40*/  HADD2.F32 R75, -RZ, R33.reuse.H0_H0 ;  /* 0x20000021ff4b7230 */ /* 0x100fe20000004100 */
[----:B------:R-:W-:Y:S01]  /*7d50*/  F2FP.F16.E4M3.UNPACK_B R13, R35.H1 ;  /* 0x00000023ff0d723e */ /* 0x000fe200030006ff */
[----:B------:R-:W-:Y:S01]  /*7d60*/  HADD2.F32 R76, -RZ, R33.H1_H1 ;  /* 0x30000021ff4c7230 */ /* 0x000fe20000004100 */
[----:B------:R-:W-:Y:S01]  /*7d70*/  F2FP.F16.E4M3.UNPACK_B R28, R28.H1 ;  /* 0x0000001cff1c723e */ /* 0x000fe200030006ff */
[--C-:B------:R-:W-:Y:S01]  /*7d80*/  HADD2.F32 R77, -RZ, R20.reuse.H0_H0 ;  /* 0x20000014ff4d7230 */ /* 0x100fe20000004100 */
[-C--:B------:R-:W-:Y:S01]  /*7d90*/  F2FP.F16.E4M3.UNPACK_B R11, R29.reuse ;  /* 0x0000001dff0b723e */ /* 0x080fe200020006ff */
        /* <DEDUP_REMOVED lines=43> */
[----:B------:R-:W-:Y:S01]  /*8050*/  IADD3 R143, PT, PT, R143, 0x2f0, RZ ;  /* 0x000002f08f8f7810 */ /* 0x000fe20007ffe0ff */
[----:B------:R-:W-:Y:S01]  /*8060*/  HADD2.F32 R100, -RZ, R6.H1_H1 ;  /* 0x30000006ff647230 */ /* 0x000fe20000004100 */
[----:B------:R-:W-:Y:S01]  /*8070*/  IADD3 R68, PT, PT, R68, 0x1, RZ ;  /* 0x0000000144447810 */ /* 0x000fe20007ffe0ff */
[--C-:B------:R-:W-:Y:S01]  /*8080*/  HADD2.F32 R101, -RZ, R5.reuse.H0_H0 ;  /* 0x20000005ff657230 */ /* 0x100fe20000004100 */
[----:B------:R-:W-:Y:S01]  /*8090*/  LOP3.LUT R143, R143, 0xfefffff8, RZ, 0xc0, !PT ;  /* 0xfefffff88f8f7812 */ /* 0x000fe200078ec0ff */
[----:B------:R-:W-:Y:S02]  /*80a0*/  HADD2.F32 R102, -RZ, R5.H1_H1 ;  /* 0x30000005ff667230 */ /* 0x000fe40000004100 */
[--C-:B------:R-:W-:Y:S02]  /*80b0*/  HADD2.F32 R103, -RZ, R4.reuse.H0_H0 ;  /* 0x20000004ff677230 */ /* 0x100fe40000004100 */
[----:B------:R-:W-:Y:S02]  /*80c0*/  HADD2.F32 R104, -RZ, R4.H1_H1 ;  /* 0x30000004ff687230 */ /* 0x000fe40000004100 */
[----:B------:R-:W1:Y:S01]  /*80d0*/  LDTM.x64 R4, tmem[UR4] ;  /* 0x00000004000479ee */ /* 0x000e620008340000 */
[----:B------:R-:W-:Y:S01]  /*80e0*/  NOP ;  /* 0x0000000000007918 */ /* 0x000fe20000000000 */
[----:B-1----:R1:W-:Y:S01]  /*80f0*/  SYNCS.ARRIVE.TRANS64.RED.A1T0 RZ, [R143+URZ], RZ ;  /* 0x000000ff8fff79a7 */ /* 0x0023e200081004ff */
[----:B------:R-:W-:Y:S02]  /*8100*/  HADD2.F32 R2, -RZ, R2.H1_H1 ;  /* 0x30000002ff027230 */ /* 0x000fe40000004100 */
[--C-:B------:R-:W-:Y:S02]  /*8110*/  HADD2.F32 R105, -RZ, R106.reuse.H0_H0 ;  /* 0x2000006aff697230 */ /* 0x100fe40000004100 */
        /* <DEDUP_REMOVED lines=9> */
[C---:B----4-:R-:W-:Y:S01]  /*81b0*/  FMUL R4, R70.reuse, R4 ;  /* 0x0000000446047220 */ /* 0x050fe20000400000 */
[C---:B------:R-:W-:Y:S01]  /*81c0*/  FMUL R5, R70.reuse, R5 ;  /* 0x0000000546057220 */ /* 0x040fe20000400000 */
[C---:B------:R-:W-:Y:S01]  /*81d0*/  FMUL R8, R70.reuse, R8 ;  /* 0x0000000846087220 */ /* 0x040fe20000400000 */
[C---:B------:R-:W-:Y:S01]  /*81e0*/  FMUL R9, R70.reuse, R9 ;  /* 0x0000000946097220 */ /* 0x040fe20000400000 */
[C---:B------:R-:W-:Y:S01]  /*81f0*/  FFMA R4, R71.reuse, R0, R4 ;  /* 0x0000000047047223 */ /* 0x040fe20000000004 */
[C---:B------:R-:W-:Y:S01]  /*8200*/  FFMA R5, R71.reuse, R2, R5 ;  /* 0x0000000247057223 */ /* 0x040fe20000000005 */
[C---:B------:R-:W-:Y:S01]  /*8210*/  FMUL R12, R70.reuse, R12 ;  /* 0x0000000c460c7220 */ /* 0x040fe20000400000 */
[C---:B------:R-:W-:Y:S01]  /*8220*/  FMUL R13, R70.reuse, R13 ;  /* 0x0000000d460d7220 */ /* 0x040fe20000400000 */
[C---:B------:R-:W-:Y:S01]  /*8230*/  FMUL R0, R70.reuse, R16 ;  /* 0x0000001046007220 */ /* 0x040fe20000400000 */
[C---:B------:R-:W-:Y:S01]  /*8240*/  FMUL R2, R70.reuse, R17 ;  /* 0x0000001146027220 */ /* 0x040fe20000400000 */
[C---:B------:R-:W-:Y:S01]  /*8250*/  FMUL R17, R70.reuse, R24 ;  /* 0x0000001846117220 */ /* 0x040fe20000400000 */
[--C-:B------:R-:W-:Y:S02]  /*8260*/  HADD2.F32 R125, -RZ, R126.reuse.H0_H0 ;  /* 0x2000007eff7d7230 */ /* 0x100fe40000004100 */
[C---:B------:R-:W-:Y:S01]  /*8270*/  FMUL R6, R70.reuse, R6 ;  /* 0x0000000646067220 */ /* 0x040fe20000400000 */
[----:B------:R-:W-:Y:S02]  /*8280*/  HADD2.F32 R126, -RZ, R126.H1_H1 ;  /* 0x3000007eff7e7230 */ /* 0x000fe40000004100 */
[C---:B------:R-:W-:Y:S01]  /*8290*/  FMUL R7, R70.reuse, R7 ;  /* 0x0000000746077220 */ /* 0x040fe20000400000 */
[C---:B------:R-:W-:Y:S01]  /*82a0*/  FMUL R10, R70.reuse, R10 ;  /* 0x0000000a460a7220 */ /* 0x040fe20000400000 */
[C---:B------:R-:W-:Y:S01]  /*82b0*/  FFMA R6, R71.reuse, R3, R6 ;  /* 0x0000000347067223 */ /* 0x040fe20000000006 */
[C---:B------:R-:W-:Y:S01]  /*82c0*/  FMUL R11, R70.reuse, R11 ;  /* 0x0000000b460b7220 */ /* 0x040fe20000400000 */
[C---:B------:R-:W-:Y:S01]  /*82d0*/  FFMA R7, R71.reuse, R72, R7 ;  /* 0x0000004847077223 */ /* 0x040fe20000000007 */
[C---:B------:R-:W-:Y:S01]  /*82e0*/  FFMA R8, R71.reuse, R73, R8 ;  /* 0x0000004947087223 */ /* 0x040fe20000000008 */
[C---:B------:R-:W-:Y:S01]  /*82f0*/  FFMA R9, R71.reuse, R74, R9 ;  /* 0x0000004a47097223 */ /* 0x040fe20000000009 */
[C---:B------:R-:W-:Y:S01]  /*8300*/  FFMA R10, R71.reuse, R75, R10 ;  /* 0x0000004b470a7223 */ /* 0x040fe2000000000a */
[C---:B------:R-:W-:Y:S01]  /*8310*/  FFMA R11, R71.reuse, R76, R11 ;  /* 0x0000004c470b7223 */ /* 0x040fe2000000000b */
[C---:B------:R-:W-:Y:S01]  /*8320*/  FFMA R12, R71.reuse, R77, R12 ;  /* 0x0000004d470c7223 */ /* 0x040fe2000000000c */
[----:B------:R-:W-:Y:S01]  /*8330*/  FFMA R13, R71, R78, R13 ;  /* 0x0000004e470d7223 */ /* 0x000fe2000000000d */
[----:B------:R-:W-:Y:S01]  /*8340*/  F2FP.SATFINITE.E4M3.F32.PACK_AB_MERGE_C R76, R7, R6, RZ ;  /* 0x00000006074c723e */ /* 0x000fe200048070ff */
[--C-:B------:R-:W-:Y:S02]  /*8350*/  HADD2.F32 R74, -RZ, R129.reuse.H0_H0 ;  /* 0x20000081ff4a7230 */ /* 0x100fe40000004100 */
[C---:B------:R-:W-:Y:S01]  /*8360*/  FMUL R7, R70.reuse, R20 ;  /* 0x0000001446077220 */ /* 0x040fe20000400000 */
[----:B------:R-:W-:Y:S01]  /*8370*/  HADD2.F32 R75, -RZ, R129.H1_H1 ;  /* 0x30000081ff4b7230 */ /* 0x000fe20000004100 */
[----:B------:R-:W-:Y:S01]  /*8380*/  F2FP.SATFINITE.E4M3.F32.PACK_AB_MERGE_C R129, R11, R10, RZ ;  /* 0x0000000a0b81723e */ /* 0x000fe200048070ff */
        /* <DEDUP_REMOVED lines=12> */
[----:B------:R-:W-:Y:S01]  /*8450*/  FFMA R3, R71, R83, R3 ;  /* 0x0000005347037223 */ /* 0x000fe20000000003 */
[C---:B------:R-:W-:Y:S01]  /*8460*/  FMUL R25, R70.reuse, R32 ;  /* 0x0000002046197220 */ /* 0x040fe20000400000 */
[----:B------:R-:W-:Y:S01]  /*8470*/  F2FP.SATFINITE.E4M3.F32.PACK_AB_MERGE_C R14, R15, R14, RZ ;  /* 0x0000000e0f0e723e */ /* 0x000fe200048070ff */
[C---:B------:R-:W-:Y:S01]  /*8480*/  FMUL R6, R70.reuse, R19 ;  /* 0x0000001346067220 */ /* 0x040fe20000400000 */
[C---:B------:R-:W-:Y:S01]  /*8490*/  FMUL R11, R70.reuse, R22 ;  /* 0x00000016460b7220 */ /* 0x040fe20000400000 */
[C---:B------:R-:W-:Y:S01]  /*84a0*/  FMUL R22, R70.reuse, R29 ;  /* 0x0000001d46167220 */ /* 0x040fe20000400000 */
[C---:B------:R-:W-:Y:S01]  /*84b0*/  FMUL R29, R70.reuse, R36 ;  /* 0x00000024461d7220 */ /* 0x040fe20000400000 */
[C---:B------:R-:W-:Y:S01]  /*84c0*/  FFMA R6, R71.reuse, R84, R6 ;  /* 0x0000005447067223 */ /* 0x040fe20000000006 */
[C---:B------:R-:W-:Y:S01]  /*84d0*/  FFMA R7, R71.reuse, R85, R7 ;  /* 0x0000005547077223 */ /* 0x040fe20000000007 */
[C---:B------:R-:W-:Y:S01]  /*84e0*/  FFMA R10, R71.reuse, R86, R10 ;  /* 0x00000056470a7223 */ /* 0x040fe2000000000a */
[C---:B------:R-:W-:Y:S01]  /*84f0*/  FFMA R11, R71.reuse, R87, R11 ;  /* 0x00000057470b7223 */ /* 0x040fe2000000000b */
[----:B------:R-:W-:Y:S01]  /*8500*/  FMUL R16, R70, R23 ;  /* 0x0000001746107220 */ /* 0x000fe20000400000 */
[----:B------:R-:W-:Y:S01]  /*8510*/  F2FP.SATFINITE.E4M3.F32.PACK_AB_MERGE_C R3, R6, R3, RZ ;  /* 0x000000030603723e */ /* 0x000fe200048070ff */
        /* <DEDUP_REMOVED lines=10> */
[----:B------:R-:W-:Y:S01]  /*85c0*/  FMUL R30, R70, R37 ;  /* 0x00000025461e7220 */ /* 0x000fe20000400000 */
[----:B------:R-:W-:Y:S01]  /*85d0*/  F2FP.SATFINITE.E4M3.F32.PACK_AB_MERGE_C R16, R10, R7, R16 ;  /* 0x000000070a10723e */ /* 0x000fe20004807010 */
        /* <DEDUP_REMOVED lines=23> */
[----:B------:R-:W-:Y:S01]  /*8750*/  FFMA R31, R71, R103, R31 ;  /* 0x00000067471f7223 */ /* 0x000fe2000000001f */
[----:B------:R-:W-:Y:S01]  /*8760*/  FMUL R45, R70, R52 ;  /* 0x00000034462d7220 */ /* 0x000fe20000400000 */
[----:B------:R-:W-:Y:S01]  /*8770*/  F2FP.SATFINITE.E4M3.F32.PACK_AB_MERGE_C R19, R28, R27, RZ ;  /* 0x0000001b1c13723e */ /* 0x000fe200048070ff */
[C---:B------:R-:W-:Y:S01]  /*8780*/  FMUL R52, R70.reuse, R59 ;  /* 0x0000003b46347220 */ /* 0x040fe20000400000 */
[C---:B------:R-:W-:Y:S01]  /*8790*/  FMUL R59, R70.reuse, R66 ;  /* 0x00000042463b7220 */ /* 0x040fe20000400000 */
[----:B------:R-:W-:Y:S01]  /*87a0*/  F2FP.SATFINITE.E4M3.F32.PACK_AB_MERGE_C R66, R13, R12, R14 ;  /* 0x0000000c0d42723e */ /* 0x000fe2000480700e */
[----:B------:R-:W-:Y:S01]  /*87b0*/  FMUL R32, R70, R39 ;  /* 0x0000002746207220 */ /* 0x000fe20000400000 */
[--C-:B------:R-:W-:Y:S01]  /*87c0*/  HADD2.F32 R107, -RZ, R108.reuse.H0_H0 ;  /* 0x2000006cff6b7230 */ /* 0x100fe20000004100 */
[----:B------:R-:W-:Y:S01]  /*87d0*/  F2FP.SATFINITE.E4M3.F32.PACK_AB_MERGE_C R19, R26, R25, R19 ;  /* 0x000000191a13723e */ /* 0x000fe20004807013 */
[----:B------:R-:W-:Y:S02]  /*87e0*/  HADD2.F32 R108, -RZ, R108.H1_H1 ;  /* 0x3000006cff6c7230 */ /* 0x000fe40000004100 */
[C---:B------:R-:W-:Y:S01]  /*87f0*/  FFMA R32, R71.reuse, R104, R32 ;  /* 0x0000006847207223 */ /* 0x040fe20000000020 */
[C---:B------:R-:W-:Y:S01]  /*8800*/  FFMA R33, R71.reuse, R105, R33 ;  /* 0x0000006947217223 */ /* 0x040fe20000000021 */
[C---:B------:R-:W-:Y:S01]  /*8810*/  FFMA R34, R71.reuse, R106, R34 ;  /* 0x0000006a47227223 */ /* 0x040fe20000000022 */
[C---:B------:R-:W-:Y:S01]  /*8820*/  FMUL R35, R70.reuse, R42 ;  /* 0x0000002a46237220 */ /* 0x040fe20000400000 */
[----:B------:R-:W-:Y:S01]  /*8830*/  FMUL R42, R70, R49 ;  /* 0x00000031462a7220 */ /* 0x000fe20000400000 */
[----:B------:R-:W-:Y:S01]  /*8840*/  F2FP.SATFINITE.E4M3.F32.PACK_AB_MERGE_C R32, R32, R31, RZ ;  /* 0x0000001f2020723e */ /* 0x000fe200048070ff */
[C---:B------:R-:W-:Y:S01]  /*8850*/  FMUL R49, R70.reuse, R56 ;  /* 0x0000003846317220 */ /* 0x040fe20000400000 */
[C---:B------:R-:W-:Y:S01]  /*8860*/  FMUL R36, R70.reuse, R43 ;  /* 0x0000002b46247220 */ /* 0x040fe20000400000 */
[--C-:B------:R-:W-:Y:S02]  /*8870*/  HADD2.F32 R111, -RZ, R112.reuse.H0_H0 ;  /* 0x20000070ff6f7230 */ /* 0x100fe40000004100 */
[C---:B------:R-:W-:Y:S01]  /*8880*/  FFMA R35, R71.reuse, R107, R35 ;  /* 0x0000006b47237223 */ /* 0x040fe20000000023 */
[----:B------:R-:W-:Y:S02]  /*8890*/  HADD2.F32 R112, -RZ, R112.H1_H1 ;  /* 0x30000070ff707230 */ /* 0x000fe40000004100 */
[C---:B------:R-:W-:Y:S01]  /*88a0*/  FMUL R39, R70.reuse, R46 ;  /* 0x0000002e46277220 */ /* 0x040fe20000400000 */
[C---:B------:R-:W-:Y:S01]  /*88b0*/  FFMA R36, R71.reuse, R108, R36 ;  /* 0x0000006c47247223 */ /* 0x040fe20000000024 */
[C---:B------:R-:W-:Y:S01]  /*88c0*/  FMUL R40, R70.reuse, R47 ;  /* 0x0000002f46287220 */ /* 0x040fe20000400000 */
[C---:B------:R-:W-:Y:S01]  /*88d0*/  FFMA R37, R71.reuse, R109, R37 ;  /* 0x0000006d47257223 */ /* 0x040fe20000000025 */
[C---:B------:R-:W-:Y:S01]  /*88e0*/  FFMA R38, R71.reuse, R110, R38 ;  /* 0x0000006e47267223 */ /* 0x040fe20000000026 */
        /* <DEDUP_REMOVED lines=8> */
[C---:B------:R-:W-:Y:S01]  /*8970*/  FMUL R46, R70.reuse, R53 ;  /* 0x00000035462e7220 */ /* 0x040fe20000400000 */
[--C-:B------:R-:W-:Y:S02]  /*8980*/  HADD2.F32 R119, -RZ, R120.reuse.H0_H0 ;  /* 0x20000078ff777230 */ /* 0x100fe40000004100 */
[C---:B------:R-:W-:Y:S01]  /*8990*/  FMUL R50, R70.reuse, R57 ;  /* 0x0000003946327220 */ /* 0x040fe20000400000 */
[C---:B------:R-:W-:Y:S01]  /*89a0*/  FMUL R51, R70.reuse, R58 ;  /* 0x0000003a46337220 */ /* 0x040fe20000400000 */
[C---:B------:R-:W-:Y:S01]  /*89b0*/  FMUL R53, R70.reuse, R60 ;  /* 0x0000003c46357220 */ /* 0x040fe20000400000 */
[C---:B------:R-:W-:Y:S01]  /*89c0*/  FFMA R43, R71.reuse, R115, R43 ;  /* 0x00000073472b7223 */ /* 0x040fe2000000002b */
[----:B------:R-:W-:Y:S02]  /*89d0*/  HADD2.F32 R120, -RZ, R120.H1_H1 ;  /* 0x30000078ff787230 */ /* 0x000fe40000004100 */
[C---:B------:R-:W-:Y:S01]  /*89e0*/  FMUL R47, R70.reuse, R54 ;  /* 0x00000036462f7220 */ /* 0x040fe20000400000 */
[C---:B------:R-:W-:Y:S01]  /*89f0*/  FMUL R57, R70.reuse, R64 ;  /* 0x0000004046397220 */ /* 0x040fe20000400000 */
[C---:B------:R-:W-:Y:S01]  /*8a00*/  FMUL R58, R70.reuse, R65 ;  /* 0x00000041463a7220 */ /* 0x040fe20000400000 */
[C---:B------:R-:W-:Y:S01]  /*8a10*/  FMUL R60, R70.reuse, R67 ;  /* 0x00000043463c7220 */ /* 0x040fe20000400000 */
[----:B------:R-:W-:Y:S01]  /*8a20*/  FFMA R44, R71, R116, R44 ;  /* 0x00000074472c7223 */ /* 0x000fe2000000002c */
[----:B------:R-:W-:Y:S01]  /*8a30*/  FMUL R48, R70, R55 ;  /* 0x0000003746307220 */ /* 0x000fe20000400000 */
[----:B------:R-:W-:Y:S01]  /*8a40*/  F2FP.SATFINITE.E4M3.F32.PACK_AB_MERGE_C R64, R5, R4, R76 ;  /* 0x000000040540723e */ /* 0x000fe2000480704c */
[----:B------:R-:W-:Y:S01]  /*8a50*/  FFMA R45, R71, R117, R45 ;  /* 0x00000075472d7223 */ /* 0x000fe2000000002d */
[----:B------:R-:W-:Y:S01]  /*8a60*/  F2FP.SATFINITE.E4M3.F32.PACK_AB_MERGE_C R65, R9, R8, R129 ;  /* 0x000000080941723e */ /* 0x000fe20004807081 */
[C---:B------:R-:W-:Y:S01]  /*8a70*/  FFMA R46, R71.reuse, R118, R46 ;  /* 0x00000076472e7223 */ /* 0x040fe2000000002e */
[----:B------:R-:W-:Y:S01]  /*8a80*/  F2FP.SATFINITE.E4M3.F32.PACK_AB_MERGE_C R67, R2, R0, R3 ;  /* 0x000000000243723e */ /* 0x000fe20004807003 */
[--C-:B------:R-:W-:Y:S02]  /*8a90*/  HADD2.F32 R123, -RZ, R124.reuse.H0_H0 ;  /* 0x2000007cff7b7230 */ /* 0x100fe40000004100 */
[C---:B------:R-:W-:Y:S01]  /*8aa0*/  FFMA R47, R71.reuse, R119, R47 ;  /* 0x00000077472f7223 */ /* 0x040fe2000000002f */
[----:B------:R-:W-:Y:S02]  /*8ab0*/  HADD2.F32 R124, -RZ, R124.H1_H1 ;  /* 0x3000007cff7c7230 */ /* 0x000fe40000004100 */
[C---:B------:R-:W-:Y:S01]  /*8ac0*/  FFMA R48, R71.reuse, R120, R48 ;  /* 0x0000007847307223 */ /* 0x040fe20000000030 */
[----:B------:R1:W-:Y:S01]  /*8ad0*/  STS.128 [R140+UR44+0x2400], R64 ;  /* 0x002400408c007988 */ /* 0x0003e20008000c2c */
[C---:B------:R-:W-:Y:S01]  /*8ae0*/  FFMA R49, R71.reuse, R121, R49 ;  /* 0x0000007947317223 */ /* 0x040fe20000000031 */
[C---:B------:R-:W-:Y:S01]  /*8af0*/  FFMA R50, R71.reuse, R122, R50 ;  /* 0x0000007a47327223 */ /* 0x040fe20000000032 */
[C---:B------:R-:W-:Y:S01]  /*8b00*/  FMUL R54, R70.reuse, R61 ;  /* 0x0000003d46367220 */ /* 0x040fe20000400000 */
[--C-:B------:R-:W-:Y:S02]  /*8b10*/  HADD2.F32 R127, -RZ, R128.reuse.H0_H0 ;  /* 0x20000080ff7f7230 */ /* 0x100fe40000004100 */
[C---:B------:R-:W-:Y:S01]  /*8b20*/  FFMA R51, R71.reuse, R123, R51 ;  /* 0x0000007b47337223 */ /* 0x040fe20000000033 */
[----:B------:R-:W-:Y:S02]  /*8b30*/  HADD2.F32 R128, -RZ, R128.H1_H1 ;  /* 0x30000080ff807230 */ /* 0x000fe40000004100 */
[----:B------:R-:W-:Y:S01]  /*8b40*/  FMUL R55, R70, R62 ;  /* 0x0000003e46377220 */ /* 0x000fe20000400000 */
[----:B------:R1:W-:Y:S01]  /*8b50*/  STS.128 [R150+0x2010], R16 ;  /* 0x0020101096007388 */ /* 0x0003e20000000c00 */
[----:B------:R-:W-:Y:S01]  /*8b60*/  F2FP.SATFINITE.E4M3.F32.PACK_AB_MERGE_C R35, R36, R35, RZ ;  /* 0x000000232423723e */ /* 0x000fe200048070ff */
[C---:B------:R-:W-:Y:S01]  /*8b70*/  FFMA R52, R71.reuse, R124, R52 ;  /* 0x0000007c47347223 */ /* 0x040fe20000000034 */
[----:B------:R-:W-:Y:S01]  /*8b80*/  FMUL R56, R70, R63 ;  /* 0x0000003f46387220 */ /* 0x000fe20000400000 */
[C---:B------:R-:W-:Y:S01]  /*8b90*/  FFMA R53, R71.reuse, R125, R53 ;  /* 0x0000007d47357223 */ /* 0x040fe20000000035 */
[C---:B------:R-:W-:Y:S01]  /*8ba0*/  FFMA R54, R71.reuse, R126, R54 ;  /* 0x0000007e47367223 */ /* 0x040fe20000000036 */
[C---:B------:R-:W-:Y:S01]  /*8bb0*/  FFMA R55, R71.reuse, R127, R55 ;  /* 0x0000007f47377223 */ /* 0x040fe20000000037 */
[C---:B------:R-:W-:Y:S01]  /*8bc0*/  FFMA R56, R71.reuse, R128, R56 ;  /* 0x0000008047387223 */ /* 0x040fe20000000038 */
[----:B------:R-:W-:Y:S01]  /*8bd0*/  F2FP.SATFINITE.E4M3.F32.PACK_AB_MERGE_C R39, R40, R39, RZ ;  /* 0x000000272827723e */ /* 0x000fe200048070ff */
[C---:B------:R-:W-:Y:S01]  /*8be0*/  FFMA R57, R71.reuse, R72, R57 ;  /* 0x0000004847397223 */ /* 0x040fe20000000039 */
[----:B------:R-:W-:Y:S01]  /*8bf0*/  F2FP.SATFINITE.E4M3.F32.PACK_AB_MERGE_C R43, R44, R43, RZ ;  /* 0x0000002b2c2b723e */ /* 0x000fe200048070ff */
[C---:B------:R-:W-:Y:S01]  /*8c00*/  FFMA R58, R71.reuse, R73, R58 ;  /* 0x00000049473a7223 */ /* 0x040fe2000000003a */
[C---:B------:R-:W-:Y:S01]  /*8c10*/  FFMA R59, R71.reuse, R74, R59 ;  /* 0x0000004a473b7223 */ /* 0x040fe2000000003b */
[----:B------:R-:W-:Y:S01]  /*8c20*/  F2FP.SATFINITE.E4M3.F32.PACK_AB_MERGE_C R33, R34, R33, R35 ;  /* 0x000000212221723e */ /* 0x000fe20004807023 */
[----:B------:R-:W-:Y:S01]  /*8c30*/  FFMA R60, R71, R75, R60 ;  /* 0x0000004b473c7223 */ /* 0x000fe2000000003c */
[----:B------:R-:W-:Y:S02]  /*8c40*/  F2FP.SATFINITE.E4M3.F32.PACK_AB_MERGE_C R32, R30, R29, R32 ;  /* 0x0000001d1e20723e */ /* 0x000fe40004807020 */
[----:B------:R-:W-:Y:S02]  /*8c50*/  F2FP.SATFINITE.E4M3.F32.PACK_AB_MERGE_C R34, R38, R37, R39 ;  /* 0x000000252622723e */ /* 0x000fe40004807027 */
[----:B------:R-:W-:Y:S02]  /*8c60*/  F2FP.SATFINITE.E4M3.F32.PACK_AB_MERGE_C R35, R42, R41, R43 ;  /* 0x000000292a23723e */ /* 0x000fe4000480702b */
[----:B------:R-:W-:Y:S02]  /*8c70*/  F2FP.SATFINITE.E4M3.F32.PACK_AB_MERGE_C R51, R52, R51, RZ ;  /* 0x000000333433723e */ /* 0x000fe400048070ff */
[----:B------:R-:W-:Y:S01]  /*8c80*/  F2FP.SATFINITE.E4M3.F32.PACK_AB_MERGE_C R48, R48, R47, RZ ;  /* 0x0000002f3030723e */ /* 0x000fe200048070ff */
[----:B------:R1:W-:Y:S01]  /*8c90*/  STS.128 [R149+0x2020], R32 ;  /* 0x0020202095007388 */ /* 0x0003e20000000c00 */
[----:B------:R-:W-:Y:S02]  /*8ca0*/  F2FP.SATFINITE.E4M3.F32.PACK_AB_MERGE_C R55, R56, R55, RZ ;  /* 0x000000373837723e */ /* 0x000fe400048070ff */
[----:B------:R-:W-:Y:S02]  /*8cb0*/  F2FP.SATFINITE.E4M3.F32.PACK_AB_MERGE_C R59, R60, R59, RZ ;  /* 0x0000003b3c3b723e */ /* 0x000fe400048070ff */
[----:B------:R-:W-:Y:S02]  /*8cc0*/  F2FP.SATFINITE.E4M3.F32.PACK_AB_MERGE_C R49, R50, R49, R51 ;  /* 0x000000313231723e */ /* 0x000fe40004807033 */
[----:B------:R-:W-:Y:S02]  /*8cd0*/  F2FP.SATFINITE.E4M3.F32.PACK_AB_MERGE_C R48, R46, R45, R48 ;  /* 0x0000002d2e30723e */ /* 0x000fe40004807030 */
[----:B------:R-:W-:Y:S02]  /*8ce0*/  F2FP.SATFINITE.E4M3.F32.PACK_AB_MERGE_C R50, R54, R53, R55 ;  /* 0x000000353632723e */ /* 0x000fe40004807037 */
[----:B------:R-:W-:Y:S05]  /*8cf0*/  F2FP.SATFINITE.E4M3.F32.PACK_AB_MERGE_C R51, R58, R57, R59 ;  /* 0x000000393a33723e */ /* 0x000fea000480703b */
[----:B------:R1:W-:Y:S01]  /*8d00*/  STS.128 [R148+0x2030], R48 ;  /* 0x0020303094007388 */ /* 0x0003e20000000c00 */
[----:B------:R-:W-:Y:S01]  /*8d10*/  @!PT LDS RZ, [RZ] ;  /* 0x00000000fffff984 */ /* 0x000fe20000000800 */
[----:B------:R-:W-:Y:S01]  /*8d20*/  @!PT LDS RZ, [RZ] ;  /* 0x00000000fffff984 */ /* 0x000fe20000000800 */
[----:B------:R-:W-:Y:S01]  /*8d30*/  @!PT LDS RZ, [RZ] ;  /* 0x00000000fffff984 */ /* 0x000fe20000000800 */
[----:B------:R-:W-:Y:S01]  /*8d40*/  @!PT LDS RZ, [RZ] ;  /* 0x00000000fffff984 */ /* 0x000fe20000000800 */
[----:B------:R3:W-:Y:S07]  /*8d50*/  MEMBAR.ALL.CTA ;  /* 0x0000000000007992 */ /* 0x0007ee0000008000 */
[----:B---3--:R-:W3:Y:S02]  /*8d60*/  FENCE.VIEW.ASYNC.S ;  /* 0x00000000000073c6 */ /* 0x008ee40000000000 */
[----:B---3--:R-:W-:Y:S06]  /*8d70*/  BAR.SYNC.DEFER_BLOCKING 0x1, 0x80 ;  /* 0x0042000000007b1d */ /* 0x008fec0000010000 */
[----:B------:R-:W-:Y:S05]  /*8d80*/  @P0 BRA `(.L_x_149) ;  /* 0x0000000000300947 */ /* 0x000fea0003800000 */
[----:B------:R-:W-:Y:S02]  /*8d90*/  UIADD3 UR4, UPT, UPT, UR44, 0x2400, URZ ;  /* 0x000024002c047890 */ /* 0x000fe4000fffe0ff */
[----:B------:R-:W-:Y:S02]  /*8da0*/  USHF.L.U32 UR9, UR46, 0x6, URZ ;  /* 0x000000062e097899 */ /* 0x000fe400080006ff */
[----:B------:R-:W-:Y:S02]  /*8db0*/  USHF.L.U32 UR10, UR45, 0x7, URZ ;  /* 0x000000072d0a7899 */ /* 0x000fe400080006ff */
[----:B------:R-:W-:Y:S01]  /*8dc0*/  MOV R151, UR4 ;  /* 0x0000000400977c02 */ /* 0x000fe20008000f00 */
[----:B------:R-:W-:Y:S01]  /*8dd0*/  UIADD3 UR4, UP0, UPT, UR62, 0x680, URZ ;  /* 0x000006803e047890 */ /* 0x000fe2000ff1e0ff */
[----:B------:R-:W-:Y:S02]  /*8de0*/  UMOV UR11, UR36 ;  /* 0x00000024000b7c82 */ /* 0x000fe40008000000 */
[----:B------:R-:W-:Y:S01]  /*8df0*/  R2UR UR8, R151 ;  /* 0x00000000970872ca */ /* 0x000fe200000e0000 */
[----:B------:R-:W-:Y:S11]  /*8e00*/  UIADD3.X UR5, UPT, UPT, URZ, UR63, URZ, UP0, !UPT ;  /* 0x0000003fff057290 */ /* 0x000ff600087fe4ff */
[----:B------:R-:W-:Y:S01]  /*8e10*/  @!UPT UIADD3 URZ, UPT, UPT, URZ, URZ, URZ ;  /* 0x000000fffffff290 */ /* 0x000fe2000fffe0ff */
[----:B------:R3:W-:Y:S01]  /*8e20*/  UTMASTG.3D [UR8], [UR4] ;  /* 0x00000008040073b5 */ /* 0x0007e20008010000 */
[----:B------:R0:W-:Y:S01]  /*8e30*/  UTMACMDFLUSH ;  /* 0x00000000000079b7 */ /* 0x0001e20000000000 */
[----:B---3--:R-:W-:Y:S04]  /*8e40*/  DEPBAR.LE SB0, 0x0 ;  /* 0x000080000000791a */ /* 0x008fe80000000000 */
.L_x_149:
[----:B------:R-:W-:Y:S05]  /*8e50*/  BSYNC.RECONVERGENT B0 ;  /* 0x0000000000007941 */ /* 0x000fea0003800200 */
.L_x_148:
[----:B------:R-:W-:Y:S01]  /*8e60*/  BAR.SYNC.DEFER_BLOCKING 0x1, 0x80 ;  /* 0x0042000000007b1d */ /* 0x000fe20000010000 */
[----:B------:R-:W-:Y:S01]  /*8e70*/  ISETP.NE.AND P0, PT, R144, 0x2, PT ;  /* 0x000000029000780c */ /* 0x000fe20003f05270 */
[----:B------:R-:W-:Y:S01]  /*8e80*/  UISETP.NE.AND UP0, UPT, UR47, URZ, UPT ;  /* 0x000000ff2f00728c */ /* 0x000fe2000bf05270 */
[----:B------:R-:W-:Y:S01]  /*8e90*/  ISETP.NE.AND P1, PT, R68, 0x4, PT ;  /* 0x000000044400780c */ /* 0x000fe20003f25270 */
[----:B------:R-:W-:Y:S01]  /*8ea0*/  UIADD3 UR46, UPT, UPT, UR37, UR59, URZ ;  /* 0x0000003b252e7290 */ /* 0x000fe2000fffe0ff */
[----:B------:R-:W-:Y:S01]  /*8eb0*/  SEL R2, RZ, 0x1, P0 ;  /* 0x00000001ff027807 */ /* 0x000fe20000000000 */
[----:B------:R-:W-:Y:S01]  /*8ec0*/  UIADD3 UR45, UPT, UPT, UR38, UR55, URZ ;  /* 0x00000037262d7290 */ /* 0x000fe2000fffe0ff */
[----:B------:R-:W-:Y:S02]  /*8ed0*/  SEL R0, RZ, 0x1, P1 ;  /* 0x00000001ff007807 */ /* 0x000fe40000800000 */
[----:B------:R-:W-:Y:S02]  /*8ee0*/  LOP3.LUT R146, R146, R2, RZ, 0x3c, !PT ;  /* 0x0000000292927212 */ /* 0x000fe400078e3cff */
[----:B------:R-:W-:Y:S02]  /*8ef0*/  LOP3.LUT R147, R147, R0, RZ, 0x3c, !PT ;  /* 0x0000000093937212 */ /* 0x000fe400078e3cff */
[----:B------:R-:W-:Y:S02]  /*8f00*/  SEL R144, R144, RZ, P0 ;  /* 0x000000ff90907207 */ /* 0x000fe40000000000 */
[----:B------:R-:W-:Y:S01]  /*8f10*/  SEL R68, R68, RZ, P1 ;  /* 0x000000ff44447207 */ /* 0x000fe20000800000 */
[----:B------:R-:W-:Y:S01]  /*8f20*/  UMOV UR36, UR54 ;  /* 0x0000003600247c82 */ /* 0x000fe20008000000 */
[----:B------:R-:W-:Y:S05]  /*8f30*/  BRA.U UP0, `(.L_x_150) ;  /* 0xffffffdd001c7547 */ /* 0x000fea000b83ffff */
[----:B------:R-:W-:Y:S05]  /*8f40*/  EXIT ;  /* 0x000000000000794d */ /* 0x000fea0003800000 */
.L_x_25:
[----:B----4-:R4:W1:Y:S02]  /*8f50*/  SYNCS.PHASECHK.TRANS64.TRYWAIT P0, [R0+URZ+0x320], R2 ;  /* 0x00032002000075a7 */ /* 0x01086400080011ff */
[----:B-1----:R-:W-:Y:S05]  /*8f60*/  @!P0 NANOSLEEP.SYNCS 0x989680 ;  /* 0x009896800000895d */ /* 0x002fea0003900000 */
[----:B------:R-:W1:Y:S02]  /*8f70*/  @!P0 SYNCS.PHASECHK.TRANS64 P0, [R0+URZ+0x320], R2 ;  /* 0x00032002000085a7 */ /* 0x000e6400080010ff */
[----:B-1----:R-:W-:Y:S05]  /*8f80*/  @!P0 BRA `(.L_x_25) ;  /* 0xfffffffc00f08947 */ /* 0x002fea000383ffff */
[----:B------:R-:W-:Y:S05]  /*8f90*/  BRA `(.L_x_151) ;  /* 0xffffff8c00d47947 */ /* 0x000fea000383ffff */
.L_x_28:
[----:B----4-:R-:W-:-:S07]  /*8fa0*/  MOV R0, UR33 ;  /* 0x0000002100007c02 */ /* 0x010fce0008000f00 */
.L_x_152:
[----:B-1----:R1:W4:Y:S02]  /*8fb0*/  SYNCS.PHASECHK.TRANS64.TRYWAIT P0, [R0+URZ+0x148], R3 ;  /* 0x00014803000075a7 */ /* 0x00232400080011ff */
[----:B----4-:R-:W-:Y:S05]  /*8fc0*/  @!P0 NANOSLEEP.SYNCS 0x989680 ;  /* 0x009896800000895d */ /* 0x010fea0003900000 */
[----:B------:R-:W4:Y:S02]  /*8fd0*/  @!P0 SYNCS.PHASECHK.TRANS64 P0, [R0+URZ+0x148], R3 ;  /* 0x00014803000085a7 */ /* 0x000f2400080010ff */
[----:B----4-:R-:W-:Y:S05]  /*8fe0*/  @!P0 BRA `(.L_x_152) ;  /* 0xfffffffc00f08947 */ /* 0x010fea000383ffff */
[----:B------:R-:W-:Y:S05]  /*8ff0*/  BRA `(.L_x_27) ;  /* 0xffffff9000247947 */ /* 0x000fea000383ffff */
.L_x_35:
[----:B-1----:R-:W-:-:S07]  /*9000*/  MOV R0, UR9 ;  /* 0x0000000900007c02 */ /* 0x002fce0008000f00 */
.L_x_153:
[----:B-1----:R1:W2:Y:S02]  /*9010*/  SYNCS.PHASECHK.TRANS64.TRYWAIT P0, [R0+URZ+0x148], R3 ;  /* 0x00014803000075a7 */ /* 0x0022a400080011ff */
[----:B--2---:R-:W-:Y:S05]  /*9020*/  @!P0 NANOSLEEP.SYNCS 0x989680 ;  /* 0x009896800000895d */ /* 0x004fea0003900000 */
[----:B------:R-:W2:Y:S02]  /*9030*/  @!P0 SYNCS.PHASECHK.TRANS64 P0, [R0+URZ+0x148], R3 ;  /* 0x00014803000085a7 */ /* 0x000ea400080010ff */
[----:B--2---:R-:W-:Y:S05]  /*9040*/  @!P0 BRA `(.L_x_153) ;  /* 0xfffffffc00f08947 */ /* 0x004fea000383ffff */
[----:B------:R-:W-:Y:S05]  /*9050*/  BRA `(.L_x_34) ;  /* 0xffffff9000e47947 */ /* 0x000fea000383ffff */
.L_x_40:
[----:B-1----:R1:W2:Y:S02]  /*9060*/  SYNCS.PHASECHK.TRANS64.TRYWAIT P0, [R3+URZ+0x2b0], R0 ;  /* 0x0002b000030075a7 */ /* 0x0022a400080011ff */
[----:B--2---:R-:W-:Y:S05]  /*9070*/  @!P0 NANOSLEEP.SYNCS 0x989680 ;  /* 0x009896800000895d */ /* 0x004fea0003900000 */
[----:B------:R-:W2:Y:S02]  /*9080*/  @!P0 SYNCS.PHASECHK.TRANS64 P0, [R3+URZ+0x2b0], R0 ;  /* 0x0002b000030085a7 */ /* 0x000ea400080010ff */
[----:B--2---:R-:W-:Y:S05]  /*9090*/  @!P0 BRA `(.L_x_40) ;  /* 0xfffffffc00f08947 */ /* 0x004fea000383ffff */
[----:B------:R-:W-:Y:S05]  /*90a0*/  BRA `(.L_x_154) ;  /* 0xffffff9400887947 */ /* 0x000fea000383ffff */
.L_x_44:
[----:B------:R-:W-:-:S07]  /*90b0*/  MOV R0, UR4 ;  /* 0x0000000400007c02 */ /* 0x000fce0008000f00 */
.L_x_155:
[----:B-1----:R1:W2:Y:S02]  /*90c0*/  SYNCS.PHASECHK.TRANS64.TRYWAIT P0, [R0+URZ], R2 ;  /* 0x00000002000075a7 */ /* 0x0022a400080011ff */
[----:B--2---:R-:W-:Y:S05]  /*90d0*/  @!P0 NANOSLEEP.SYNCS 0x989680 ;  /* 0x009896800000895d */ /* 0x004fea0003900000 */
[----:B------:R-:W2:Y:S02]  /*90e0*/  @!P0 SYNCS.PHASECHK.TRANS64 P0, [R0+URZ], R2 ;  /* 0x00000002000085a7 */ /* 0x000ea400080010ff */
[----:B--2---:R-:W-:Y:S05]  /*90f0*/  @!P0 BRA `(.L_x_155) ;  /* 0xfffffffc00f08947 */ /* 0x004fea000383ffff */
[----:B------:R-:W-:Y:S05]  /*9100*/  BRA `(.L_x_156) ;  /* 0xffffff9c002c7947 */ /* 0x000fea000383ffff */
.L_x_45:
[----:B------:R-:W-:-:S07]  /*9110*/  MOV R0, UR5 ;  /* 0x0000000500007c02 */ /* 0x000fce0008000f00 */
.L_x_157:
[----:B-1----:R1:W2:Y:S02]  /*9120*/  SYNCS.PHASECHK.TRANS64.TRYWAIT P0, [R0+URZ], R3 ;  /* 0x00000003000075a7 */ /* 0x0022a400080011ff */
[----:B--2---:R-:W-:Y:S05]  /*9130*/  @!P0 NANOSLEEP.SYNCS 0x989680 ;  /* 0x009896800000895d */ /* 0x004fea0003900000 */
[----:B------:R-:W2:Y:S02]  /*9140*/  @!P0 SYNCS.PHASECHK.TRANS64 P0, [R0+URZ], R3 ;  /* 0x00000003000085a7 */ /* 0x000ea400080010ff */
[----:B--2---:R-:W-:Y:S05]  /*9150*/  @!P0 BRA `(.L_x_157) ;  /* 0xfffffffc00f08947 */ /* 0x004fea000383ffff */
[----:B------:R-:W-:Y:S05]  /*9160*/  BRA `(.L_x_158) ;  /* 0xffffff9c00387947 */ /* 0x000fea000383ffff */
.L_x_46:
[----:B------:R-:W-:-:S07]  /*9170*/  MOV R0, UR5 ;  /* 0x0000000500007c02 */ /* 0x000fce0008000f00 */
.L_x_159:
[----:B-1----:R1:W2:Y:S02]  /*9180*/  SYNCS.PHASECHK.TRANS64.TRYWAIT P0, [R0+URZ], R3 ;  /* 0x00000003000075a7 */ /* 0x0022a400080011ff */
[----:B--2---:R-:W-:Y:S05]  /*9190*/  @!P0 NANOSLEEP.SYNCS 0x989680 ;  /* 0x009896800000895d */ /* 0x004fea0003900000 */
[----:B------:R-:W2:Y:S02]  /*91a0*/  @!P0 SYNCS.PHASECHK.TRANS64 P0, [R0+URZ], R3 ;  /* 0x00000003000085a7 */ /* 0x000ea400080010ff */
[----:B--2---:R-:W-:Y:S05]  /*91b0*/  @!P0 BRA `(.L_x_159) ;  /* 0xfffffffc00f08947 */ /* 0x004fea000383ffff */
[----:B------:R-:W-:Y:S05]  /*91c0*/  BRA `(.L_x_160) ;  /* 0xffffff9c00447947 */ /* 0x000fea000383ffff */
.L_x_47:
[----:B------:R-:W-:-:S07]  /*91d0*/  MOV R0, UR5 ;  /* 0x0000000500007c02 */ /* 0x000fce0008000f00 */
.L_x_161:
[----:B-1----:R1:W2:Y:S02]  /*91e0*/  SYNCS.PHASECHK.TRANS64.TRYWAIT P0, [R0+URZ], R3 ;  /* 0x00000003000075a7 */ /* 0x0022a400080011ff */
[----:B--2---:R-:W-:Y:S05]  /*91f0*/  @!P0 NANOSLEEP.SYNCS 0x989680 ;  /* 0x009896800000895d */ /* 0x004fea0003900000 */
[----:B------:R-:W2:Y:S02]  /*9200*/  @!P0 SYNCS.PHASECHK.TRANS64 P0, [R0+URZ], R3 ;  /* 0x00000003000085a7 */ /* 0x000ea400080010ff */
[----:B--2---:R-:W-:Y:S05]  /*9210*/  @!P0 BRA `(.L_x_161) ;  /* 0xfffffffc00f08947 */ /* 0x004fea000383ffff */
[----:B------:R-:W-:Y:S05]  /*9220*/  BRA `(.L_x_162) ;  /* 0xffffff9c00507947 */ /* 0x000fea000383ffff */
.L_x_48:
[----:B------:R-:W-:-:S07]  /*9230*/  MOV R0, UR5 ;  /* 0x0000000500007c02 */ /* 0x000fce0008000f00 */
.L_x_163:
[----:B-1----:R1:W2:Y:S02]  /*9240*/  SYNCS.PHASECHK.TRANS64.TRYWAIT P0, [R0+URZ], R3 ;  /* 0x00000003000075a7 */ /* 0x0022a400080011ff */
[----:B--2---:R-:W-:Y:S05]  /*9250*/  @!P0 NANOSLEEP.SYNCS 0x989680 ;  /* 0x009896800000895d */ /* 0x004fea0003900000 */
[----:B------:R-:W2:Y:S02]  /*9260*/  @!P0 SYNCS.PHASECHK.TRANS64 P0, [R0+URZ], R3 ;  /* 0x00000003000085a7 */ /* 0x000ea400080010ff */
[----:B--2---:R-:W-:Y:S05]  /*9270*/  @!P0 BRA `(.L_x_163) ;  /* 0xfffffffc00f08947 */ /* 0x004fea000383ffff */
[----:B------:R-:W-:Y:S05]  /*9280*/  BRA `(.L_x_164) ;  /* 0xffffff9c005c7947 */ /* 0x000fea000383ffff */
.L_x_49:
[----:B------:R-:W-:-:S07]  /*9290*/  MOV R0, UR5 ;  /* 0x0000000500007c02 */ /* 0x000fce0008000f00 */
.L_x_165:
[----:B-1----:R1:W2:Y:S02]  /*92a0*/  SYNCS.PHASECHK.TRANS64.TRYWAIT P0, [R0+URZ], R3 ;  /* 0x00000003000075a7 */ /* 0x0022a400080011ff */
[----:B--2---:R-:W-:Y:S05]  /*92b0*/  @!P0 NANOSLEEP.SYNCS 0x989680 ;  /* 0x009896800000895d */ /* 0x004fea0003900000 */
[----:B------:R-:W2:Y:S02]  /*92c0*/  @!P0 SYNCS.PHASECHK.TRANS64 P0, [R0+URZ], R3 ;  /* 0x00000003000085a7 */ /* 0x000ea400080010ff */
[----:B--2---:R-:W-:Y:S05]  /*92d0*/  @!P0 BRA `(.L_x_165) ;  /* 0xfffffffc00f08947 */ /* 0x004fea000383ffff */
[----:B------:R-:W-:Y:S05]  /*92e0*/  BRA `(.L_x_166) ;  /* 0xffffff9c00687947 */ /* 0x000fea000383ffff */
.L_x_50:
[----:B------:R-:W-:-:S07]  /*92f0*/  MOV R0, UR5 ;  /* 0x0000000500007c02 */ /* 0x000fce0008000f00 */
.L_x_167:
[----:B-1----:R1:W2:Y:S02]  /*9300*/  SYNCS.PHASECHK.TRANS64.TRYWAIT P0, [R0+URZ], R3 ;  /* 0x00000003000075a7 */ /* 0x0022a400080011ff */
[----:B--2---:R-:W-:Y:S05]  /*9310*/  @!P0 NANOSLEEP.SYNCS 0x989680 ;  /* 0x009896800000895d */ /* 0x004fea0003900000 */
[----:B------:R-:W2:Y:S02]  /*9320*/  @!P0 SYNCS.PHASECHK.TRANS64 P0, [R0+URZ], R3 ;  /* 0x00000003000085a7 */ /* 0x000ea400080010ff */
[----:B--2---:R-:W-:Y:S05]  /*9330*/  @!P0 BRA `(.L_x_167) ;  /* 0xfffffffc00f08947 */ /* 0x004fea000383ffff */
[----:B------:R-:W-:Y:S05]  /*9340*/  BRA `(.L_x_168) ;  /* 0xffffff9c00747947 */ /* 0x000fea000383ffff */
.L_x_51:
[----:B------:R-:W-:-:S07]  /*9350*/  MOV R0, UR5 ;  /* 0x0000000500007c02 */ /* 0x000fce0008000f00 */
.L_x_169:
[----:B-1----:R1:W2:Y:S02]  /*9360*/  SYNCS.PHASECHK.TRANS64.TRYWAIT P0, [R0+URZ], R3 ;  /* 0x00000003000075a7 */ /* 0x0022a400080011ff */
[----:B--2---:R-:W-:Y:S05]  /*9370*/  @!P0 NANOSLEEP.SYNCS 0x989680 ;  /* 0x009896800000895d */ /* 0x004fea0003900000 */
[----:B------:R-:W2:Y:S02]  /*9380*/  @!P0 SYNCS.PHASECHK.TRANS64 P0, [R0+URZ], R3 ;  /* 0x00000003000085a7 */ /* 0x000ea400080010ff */
[----:B--2---:R-:W-:Y:S05]  /*9390*/  @!P0 BRA `(.L_x_169) ;  /* 0xfffffffc00f08947 */ /* 0x004fea000383ffff */
[----:B------:R-:W-:Y:S05]  /*93a0*/  BRA `(.L_x_170) ;  /* 0xffffff9c00807947 */ /* 0x000fea000383ffff */
.L_x_52:
[----:B------:R-:W-:-:S07]  /*93b0*/  MOV R0, UR5 ;  /* 0x0000000500007c02 */ /* 0x000fce0008000f00 */
.L_x_171:
[----:B-1----:R1:W2:Y:S02]  /*93c0*/  SYNCS.PHASECHK.TRANS64.TRYWAIT P0, [R0+URZ], R3 ;  /* 0x00000003000075a7 */ /* 0x0022a400080011ff */
[----:B--2---:R-:W-:Y:S05]  /*93d0*/  @!P0 NANOSLEEP.SYNCS 0x989680 ;  /* 0x009896800000895d */ /* 0x004fea0003900000 */
[----:B------:R-:W2:Y:S02]  /*93e0*/  @!P0 SYNCS.PHASECHK.TRANS64 P0, [R0+URZ], R3 ;  /* 0x00000003000085a7 */ /* 0x000ea400080010ff */
[----:B--2---:R-:W-:Y:S05]  /*93f0*/  @!P0 BRA `(.L_x_171) ;  /* 0xfffffffc00f08947 */ /* 0x004fea000383ffff */
[----:B------:R-:W-:Y:S05]  /*9400*/  BRA `(.L_x_172) ;  /* 0xffffff9c008c7947 */ /* 0x000fea000383ffff */
.L_x_53:
[----:B------:R-:W-:-:S07]  /*9410*/  MOV R0, UR5 ;  /* 0x0000000500007c02 */ /* 0x000fce0008000f00 */
.L_x_173:
[----:B-1----:R1:W2:Y:S02]  /*9420*/  SYNCS.PHASECHK.TRANS64.TRYWAIT P0, [R0+URZ], R3 ;  /* 0x00000003000075a7 */ /* 0x0022a400080011ff */
[----:B--2---:R-:W-:Y:S05]  /*9430*/  @!P0 NANOSLEEP.SYNCS 0x989680 ;  /* 0x009896800000895d */ /* 0x004fea0003900000 */
[----:B------:R-:W2:Y:S02]  /*9440*/  @!P0 SYNCS.PHASECHK.TRANS64 P0, [R0+URZ], R3 ;  /* 0x00000003000085a7 */ /* 0x000ea400080010ff */
[----:B--2---:R-:W-:Y:S05]  /*9450*/  @!P0 BRA `(.L_x_173) ;  /* 0xfffffffc00f08947 */ /* 0x004fea000383ffff */
[----:B------:R-:W-:Y:S05]  /*9460*/  BRA `(.L_x_174) ;  /* 0xffffff9c00987947 */ /* 0x000fea000383ffff */
.L_x_54:
[----:B------:R-:W-:-:S07]  /*9470*/  MOV R0, UR5 ;  /* 0x0000000500007c02 */ /* 0x000fce0008000f00 */
.L_x_175:
[----:B-1----:R1:W2:Y:S02]  /*9480*/  SYNCS.PHASECHK.TRANS64.TRYWAIT P0, [R0+URZ], R3 ;  /* 0x00000003000075a7 */ /* 0x0022a400080011ff */
[----:B--2---:R-:W-:Y:S05]  /*9490*/  @!P0 NANOSLEEP.SYNCS 0x989680 ;  /* 0x009896800000895d */ /* 0x004fea0003900000 */
[----:B------:R-:W2:Y:S02]  /*94a0*/  @!P0 SYNCS.PHASECHK.TRANS64 P0, [R0+URZ], R3 ;  /* 0x00000003000085a7 */ /* 0x000ea400080010ff */
[----:B--2---:R-:W-:Y:S05]  /*94b0*/  @!P0 BRA `(.L_x_175) ;  /* 0xfffffffc00f08947 */ /* 0x004fea000383ffff */
[----:B------:R-:W-:Y:S05]  /*94c0*/  BRA `(.L_x_176) ;  /* 0xffffff9c00a47947 */ /* 0x000fea000383ffff */
.L_x_55:
[----:B------:R-:W-:-:S07]  /*94d0*/  MOV R0, UR5 ;  /* 0x0000000500007c02 */ /* 0x000fce0008000f00 */
.L_x_177:
[----:B-1----:R1:W2:Y:S02]  /*94e0*/  SYNCS.PHASECHK.TRANS64.TRYWAIT P0, [R0+URZ], R3 ;  /* 0x00000003000075a7 */ /* 0x0022a400080011ff */
[----:B--2---:R-:W-:Y:S05]  /*94f0*/  @!P0 NANOSLEEP.SYNCS 0x989680 ;  /* 0x009896800000895d */ /* 0x004fea0003900000 */
[----:B------:R-:W2:Y:S02]  /*9500*/  @!P0 SYNCS.PHASECHK.TRANS64 P0, [R0+URZ], R3 ;  /* 0x00000003000085a7 */ /* 0x000ea400080010ff */
[----:B--2---:R-:W-:Y:S05]  /*9510*/  @!P0 BRA `(.L_x_177) ;  /* 0xfffffffc00f08947 */ /* 0x004fea000383ffff */
[----:B------:R-:W-:Y:S05]  /*9520*/  BRA `(.L_x_178) ;  /* 0xffffff9c00b07947 */ /* 0x000fea000383ffff */
.L_x_56:
[----:B------:R-:W-:-:S07]  /*9530*/  MOV R0, UR5 ;  /* 0x0000000500007c02 */ /* 0x000fce0008000f00 */
.L_x_179:
[----:B-1----:R1:W2:Y:S02]  /*9540*/  SYNCS.PHASECHK.TRANS64.TRYWAIT P0, [R0+URZ], R3 ;  /* 0x00000003000075a7 */ /* 0x0022a400080011ff */
[----:B--2---:R-:W-:Y:S05]  /*9550*/  @!P0 NANOSLEEP.SYNCS 0x989680 ;  /* 0x009896800000895d */ /* 0x004fea0003900000 */
[----:B------:R-:W2:Y:S02]  /*9560*/  @!P0 SYNCS.PHASECHK.TRANS64 P0, [R0+URZ], R3 ;  /* 0x00000003000085a7 */ /* 0x000ea400080010ff */
[----:B--2---:R-:W-:Y:S05]  /*9570*/  @!P0 BRA `(.L_x_179) ;  /* 0xfffffffc00f08947 */ /* 0x004fea000383ffff */
[----:B------:R-:W-:Y:S05]  /*9580*/  BRA `(.L_x_180) ;  /* 0xffffff9c00bc7947 */ /* 0x000fea000383ffff */
.L_x_57:
[----:B------:R-:W-:-:S07]  /*9590*/  MOV R0, UR5 ;  /* 0x0000000500007c02 */ /* 0x000fce0008000f00 */
.L_x_181:
[----:B-1----:R1:W2:Y:S02]  /*95a0*/  SYNCS.PHASECHK.TRANS64.TRYWAIT P0, [R0+URZ], R3 ;  /* 0x00000003000075a7 */ /* 0x0022a400080011ff */
[----:B--2---:R-:W-:Y:S05]  /*95b0*/  @!P0 NANOSLEEP.SYNCS 0x989680 ;  /* 0x009896800000895d */ /* 0x004fea0003900000 */
[----:B------:R-:W2:Y:S02]  /*95c0*/  @!P0 SYNCS.PHASECHK.TRANS64 P0, [R0+URZ], R3 ;  /* 0x00000003000085a7 */ /* 0x000ea400080010ff */
[----:B--2---:R-:W-:Y:S05]  /*95d0*/  @!P0 BRA `(.L_x_181) ;  /* 0xfffffffc00f08947 */ /* 0x004fea000383ffff */
[----:B------:R-:W-:Y:S05]  /*95e0*/  BRA `(.L_x_182) ;  /* 0xffffff9c00c87947 */ /* 0x000fea000383ffff */
.L_x_58:
[----:B------:R-:W-:-:S07]  /*95f0*/  MOV R0, UR5 ;  /* 0x0000000500007c02 */ /* 0x000fce0008000f00 */
.L_x_183:
[----:B-1----:R1:W2:Y:S02]  /*9600*/  SYNCS.PHASECHK.TRANS64.TRYWAIT P0, [R0+URZ], R3 ;  /* 0x00000003000075a7 */ /* 0x0022a400080011ff */
[----:B--2---:R-:W-:Y:S05]  /*9610*/  @!P0 NANOSLEEP.SYNCS 0x989680 ;  /* 0x009896800000895d */ /* 0x004fea0003900000 */
[----:B------:R-:W2:Y:S02]  /*9620*/  @!P0 SYNCS.PHASECHK.TRANS64 P0, [R0+URZ], R3 ;  /* 0x00000003000085a7 */ /* 0x000ea400080010ff */
[----:B--2---:R-:W-:Y:S05]  /*9630*/  @!P0 BRA `(.L_x_183) ;  /* 0xfffffffc00f08947 */ /* 0x004fea000383ffff */
[----:B------:R-:W-:Y:S05]  /*9640*/  BRA `(.L_x_184) ;  /* 0xffffff9c00d47947 */ /* 0x000fea000383ffff */
.L_x_59:
[----:B------:R-:W-:-:S07]  /*9650*/  MOV R0, UR5 ;  /* 0x0000000500007c02 */ /* 0x000fce0008000f00 */
.L_x_185:
[----:B-1----:R1:W2:Y:S02]  /*9660*/  SYNCS.PHASECHK.TRANS64.TRYWAIT P0, [R0+URZ], R3 ;  /* 0x00000003000075a7 */ /* 0x0022a400080011ff */
[----:B--2---:R-:W-:Y:S05]  /*9670*/  @!P0 NANOSLEEP.SYNCS 0x989680 ;  /* 0x009896800000895d */ /* 0x004fea0003900000 */
[----:B------:R-:W2:Y:S02]  /*9680*/  @!P0 SYNCS.PHASECHK.TRANS64 P0, [R0+URZ], R3 ;  /* 0x00000003000085a7 */ /* 0x000ea400080010ff */
[----:B--2---:R-:W-:Y:S05]  /*9690*/  @!P0 BRA `(.L_x_185) ;  /* 0xfffffffc00f08947 */ /* 0x004fea000383ffff */
[----:B------:R-:W-:Y:S05]  /*96a0*/  BRA `(.L_x_186) ;  /* 0xffffff9c00e07947 */ /* 0x000fea000383ffff */
.L_x_60:
[----:B------:R-:W-:-:S07]  /*96b0*/  MOV R0, UR5 ;  /* 0x0000000500007c02 */ /* 0x000fce0008000f00 */
.L_x_187:
[----:B-1----:R1:W2:Y:S02]  /*96c0*/  SYNCS.PHASECHK.TRANS64.TRYWAIT P0, [R0+URZ], R3 ;  /* 0x00000003000075a7 */ /* 0x0022a400080011ff */
[----:B--2---:R-:W-:Y:S05]  /*96d0*/  @!P0 NANOSLEEP.SYNCS 0x989680 ;  /* 0x009896800000895d */ /* 0x004fea0003900000 */
[----:B------:R-:W2:Y:S02]  /*96e0*/  @!P0 SYNCS.PHASECHK.TRANS64 P0, [R0+URZ], R3 ;  /* 0x00000003000085a7 */ /* 0x000ea400080010ff */
[----:B--2---:R-:W-:Y:S05]  /*96f0*/  @!P0 BRA `(.L_x_187) ;  /* 0xfffffffc00f08947 */ /* 0x004fea000383ffff */
[----:B------:R-:W-:Y:S05]  /*9700*/  BRA `(.L_x_188) ;  /* 0xffffff9c00ec7947 */ /* 0x000fea000383ffff */
.L_x_61:
[----:B------:R-:W-:-:S07]  /*9710*/  MOV R0, UR5 ;  /* 0x0000000500007c02 */ /* 0x000fce0008000f00 */
.L_x_189:
[----:B-1----:R1:W2:Y:S02]  /*9720*/  SYNCS.PHASECHK.TRANS64.TRYWAIT P0, [R0+URZ], R3 ;  /* 0x00000003000075a7 */ /* 0x0022a400080011ff */
[----:B--2---:R-:W-:Y:S05]  /*9730*/  @!P0 NANOSLEEP.SYNCS 0x989680 ;  /* 0x009896800000895d */ /* 0x004fea0003900000 */
[----:B------:R-:W2:Y:S02]  /*9740*/  @!P0 SYNCS.PHASECHK.TRANS64 P0, [R0+URZ], R3 ;  /* 0x00000003000085a7 */ /* 0x000ea400080010ff */
[----:B--2---:R-:W-:Y:S05]  /*9750*/  @!P0 BRA `(.L_x_189) ;  /* 0xfffffffc00f08947 */ /* 0x004fea000383ffff */
[----:B------:R-:W-:Y:S05]  /*9760*/  BRA `(.L_x_190) ;  /* 0xffffff9c00f87947 */ /* 0x000fea000383ffff */
.L_x_62:
[----:B------:R-:W-:-:S07]  /*9770*/  MOV R0, UR5 ;  /* 0x0000000500007c02 */ /* 0x000fce0008000f00 */
.L_x_191:
[----:B-1----:R1:W2:Y:S02]  /*9780*/  SYNCS.PHASECHK.TRANS64.TRYWAIT P0, [R0+URZ], R3 ;  /* 0x00000003000075a7 */ /* 0x0022a400080011ff */
[----:B--2---:R-:W-:Y:S05]  /*9790*/  @!P0 NANOSLEEP.SYNCS 0x989680 ;  /* 0x009896800000895d */ /* 0x004fea0003900000 */
[----:B------:R-:W2:Y:S02]  /*97a0*/  @!P0 SYNCS.PHASECHK.TRANS64 P0, [R0+URZ], R3 ;  /* 0x00000003000085a7 */ /* 0x000ea400080010ff */
[----:B--2---:R-:W-:Y:S05]  /*97b0*/  @!P0 BRA `(.L_x_191) ;  /* 0xfffffffc00f08947 */ /* 0x004fea000383ffff */
[----:B------:R-:W-:Y:S05]  /*97c0*/  BRA `(.L_x_192) ;  /* 0xffffffa000047947 */ /* 0x000fea000383ffff */
.L_x_63:
[----:B------:R-:W-:-:S07]  /*97d0*/  MOV R0, UR5 ;  /* 0x0000000500007c02 */ /* 0x000fce0008000f00 */
.L_x_193:
[----:B-1----:R1:W2:Y:S02]  /*97e0*/  SYNCS.PHASECHK.TRANS64.TRYWAIT P0, [R0+URZ], R3 ;  /* 0x00000003000075a7 */ /* 0x0022a400080011ff */
[----:B--2---:R-:W-:Y:S05]  /*97f0*/  @!P0 NANOSLEEP.SYNCS 0x989680 ;  /* 0x009896800000895d */ /* 0x004fea0003900000 */
[----:B------:R-:W2:Y:S02]  /*9800*/  @!P0 SYNCS.PHASECHK.TRANS64 P0, [R0+URZ], R3 ;  /* 0x00000003000085a7 */ /* 0x000ea400080010ff */
[----:B--2---:R-:W-:Y:S05]  /*9810*/  @!P0 BRA `(.L_x_193) ;  /* 0xfffffffc00f08947 */ /* 0x004fea000383ffff */
[----:B------:R-:W-:Y:S05]  /*9820*/  BRA `(.L_x_194) ;  /* 0xffffffa000107947 */ /* 0x000fea000383ffff */
.L_x_64:
[----:B------:R-:W-:-:S07]  /*9830*/  MOV R0, UR5 ;  /* 0x0000000500007c02 */ /* 0x000fce0008000f00 */
.L_x_195:
[----:B-1----:R1:W2:Y:S02]  /*9840*/  SYNCS.PHASECHK.TRANS64.TRYWAIT P0, [R0+URZ], R3 ;  /* 0x00000003000075a7 */ /* 0x0022a400080011ff */
[----:B--2---:R-:W-:Y:S05]  /*9850*/  @!P0 NANOSLEEP.SYNCS 0x989680 ;  /* 0x009896800000895d */ /* 0x004fea0003900000 */
[----:B------:R-:W2:Y:S02]  /*9860*/  @!P0 SYNCS.PHASECHK.TRANS64 P0, [R0+URZ], R3 ;  /* 0x00000003000085a7 */ /* 0x000ea400080010ff */
[----:B--2---:R-:W-:Y:S05]  /*9870*/  @!P0 BRA `(.L_x_195) ;  /* 0xfffffffc00f08947 */ /* 0x004fea000383ffff */
[----:B------:R-:W-:Y:S05]  /*9880*/  BRA `(.L_x_196) ;  /* 0xffffffa0001c7947 */ /* 0x000fea000383ffff */
.L_x_65:
[----:B------:R-:W-:-:S07]  /*9890*/  MOV R0, UR5 ;  /* 0x0000000500007c02 */ /* 0x000fce0008000f00 */
.L_x_197:
[----:B-1----:R1:W2:Y:S02]  /*98a0*/  SYNCS.PHASECHK.TRANS64.TRYWAIT P0, [R0+URZ], R3 ;  /* 0x00000003000075a7 */ /* 0x0022a400080011ff */
[----:B--2---:R-:W-:Y:S05]  /*98b0*/  @!P0 NANOSLEEP.SYNCS 0x989680 ;  /* 0x009896800000895d */ /* 0x004fea0003900000 */
[----:B------:R-:W2:Y:S02]  /*98c0*/  @!P0 SYNCS.PHASECHK.TRANS64 P0, [R0+URZ], R3 ;  /* 0x00000003000085a7 */ /* 0x000ea400080010ff */
[----:B--2---:R-:W-:Y:S05]  /*98d0*/  @!P0 BRA `(.L_x_197) ;  /* 0xfffffffc00f08947 */ /* 0x004fea000383ffff */
[----:B------:R-:W-:Y:S05]  /*98e0*/  BRA `(.L_x_198) ;  /* 0xffffffa000287947 */ /* 0x000fea000383ffff */
.L_x_66:
[----:B------:R-:W-:-:S07]  /*98f0*/  MOV R0, UR5 ;  /* 0x0000000500007c02 */ /* 0x000fce0008000f00 */
.L_x_199:
[----:B-1----:R1:W2:Y:S02]  /*9900*/  SYNCS.PHASECHK.TRANS64.TRYWAIT P0, [R0+URZ], R3 ;  /* 0x00000003000075a7 */ /* 0x0022a400080011ff */
[----:B--2---:R-:W-:Y:S05]  /*9910*/  @!P0 NANOSLEEP.SYNCS 0x989680 ;  /* 0x009896800000895d */ /* 0x004fea0003900000 */
[----:B------:R-:W2:Y:S02]  /*9920*/  @!P0 SYNCS.PHASECHK.TRANS64 P0, [R0+URZ], R3 ;  /* 0x00000003000085a7 */ /* 0x000ea400080010ff */
[----:B--2---:R-:W-:Y:S05]  /*9930*/  @!P0 BRA `(.L_x_199) ;  /* 0xfffffffc00f08947 */ /* 0x004fea000383ffff */
[----:B------:R-:W-:Y:S05]  /*9940*/  BRA `(.L_x_200) ;  /* 0xffffffa000347947 */ /* 0x000fea000383ffff */
.L_x_67:
[----:B------:R-:W-:-:S07]  /*9950*/  MOV R0, UR5 ;  /* 0x0000000500007c02 */ /* 0x000fce0008000f00 */
.L_x_201:
[----:B-1----:R1:W2:Y:S02]  /*9960*/  SYNCS.PHASECHK.TRANS64.TRYWAIT P0, [R0+URZ], R3 ;  /* 0x00000003000075a7 */ /* 0x0022a400080011ff */
[----:B--2---:R-:W-:Y:S05]  /*9970*/  @!P0 NANOSLEEP.SYNCS 0x989680 ;  /* 0x009896800000895d */ /* 0x004fea0003900000 */
[----:B------:R-:W2:Y:S02]  /*9980*/  @!P0 SYNCS.PHASECHK.TRANS64 P0, [R0+URZ], R3 ;  /* 0x00000003000085a7 */ /* 0x000ea400080010ff */
[----:B--2---:R-:W-:Y:S05]  /*9990*/  @!P0 BRA `(.L_x_201) ;  /* 0xfffffffc00f08947 */ /* 0x004fea000383ffff */
[----:B------:R-:W-:Y:S05]  /*99a0*/  BRA `(.L_x_202) ;  /* 0xffffffa000407947 */ /* 0x000fea000383ffff */
.L_x_68:
[----:B------:R-:W-:-:S07]  /*99b0*/  MOV R0, UR5 ;  /* 0x0000000500007c02 */ /* 0x000fce0008000f00 */
.L_x_203:
[----:B-1----:R1:W2:Y:S02]  /*99c0*/  SYNCS.PHASECHK.TRANS64.TRYWAIT P0, [R0+URZ], R3 ;  /* 0x00000003000075a7 */ /* 0x0022a400080011ff */
[----:B--2---:R-:W-:Y:S05]  /*99d0*/  @!P0 NANOSLEEP.SYNCS 0x989680 ;  /* 0x009896800000895d */ /* 0x004fea0003900000 */
[----:B------:R-:W2:Y:S02]  /*99e0*/  @!P0 SYNCS.PHASECHK.TRANS64 P0, [R0+URZ], R3 ;  /* 0x00000003000085a7 */ /* 0x000ea400080010ff */
[----:B--2---:R-:W-:Y:S05]  /*99f0*/  @!P0 BRA `(.L_x_203) ;  /* 0xfffffffc00f08947 */ /* 0x004fea000383ffff */
[----:B------:R-:W-:Y:S05]  /*9a00*/  BRA `(.L_x_204) ;  /* 0xffffffa0004c7947 */ /* 0x000fea000383ffff */
.L_x_69:
[----:B------:R-:W-:-:S07]  /*9a10*/  MOV R0, UR5 ;  /* 0x0000000500007c02 */ /* 0x000fce0008000f00 */
.L_x_205:
[----:B-1----:R1:W2:Y:S02]  /*9a20*/  SYNCS.PHASECHK.TRANS64.TRYWAIT P0, [R0+URZ], R3 ;  /* 0x00000003000075a7 */ /* 0x0022a400080011ff */
[----:B--2---:R-:W-:Y:S05]  /*9a30*/  @!P0 NANOSLEEP.SYNCS 0x989680 ;  /* 0x009896800000895d */ /* 0x004fea0003900000 */
[----:B------:R-:W2:Y:S02]  /*9a40*/  @!P0 SYNCS.PHASECHK.TRANS64 P0, [R0+URZ], R3 ;  /* 0x00000003000085a7 */ /* 0x000ea400080010ff */
[----:B--2---:R-:W-:Y:S05]  /*9a50*/  @!P0 BRA `(.L_x_205) ;  /* 0xfffffffc00f08947 */ /* 0x004fea000383ffff */
[----:B------:R-:W-:Y:S05]  /*9a60*/  BRA `(.L_x_206) ;  /* 0xffffffa000587947 */ /* 0x000fea000383ffff */
.L_x_70:
[----:B------:R-:W-:-:S07]  /*9a70*/  MOV R0, UR5 ;  /* 0x0000000500007c02 */ /* 0x000fce0008000f00 */
.L_x_207:
[----:B-1----:R1:W2:Y:S02]  /*9a80*/  SYNCS.PHASECHK.TRANS64.TRYWAIT P0, [R0+URZ], R3 ;  /* 0x00000003000075a7 */ /* 0x0022a400080011ff */
[----:B--2---:R-:W-:Y:S05]  /*9a90*/  @!P0 NANOSLEEP.SYNCS 0x989680 ;  /* 0x009896800000895d */ /* 0x004fea0003900000 */
[----:B------:R-:W2:Y:S02]  /*9aa0*/  @!P0 SYNCS.PHASECHK.TRANS64 P0, [R0+URZ], R3 ;  /* 0x00000003000085a7 */ /* 0x000ea400080010ff */
[----:B--2---:R-:W-:Y:S05]  /*9ab0*/  @!P0 BRA `(.L_x_207) ;  /* 0xfffffffc00f08947 */ /* 0x004fea000383ffff */
[----:B------:R-:W-:Y:S05]  /*9ac0*/  BRA `(.L_x_208) ;  /* 0xffffffa000647947 */ /* 0x000fea000383ffff */
.L_x_71:
[----:B------:R-:W-:-:S07]  /*9ad0*/  MOV R0, UR5 ;  /* 0x0000000500007c02 */ /* 0x000fce0008000f00 */
.L_x_209:
[----:B-1----:R1:W2:Y:S02]  /*9ae0*/  SYNCS.PHASECHK.TRANS64.TRYWAIT P0, [R0+URZ], R3 ;  /* 0x00000003000075a7 */ /* 0x0022a400080011ff */
[----:B--2---:R-:W-:Y:S05]  /*9af0*/  @!P0 NANOSLEEP.SYNCS 0x989680 ;  /* 0x009896800000895d */ /* 0x004fea0003900000 */
[----:B------:R-:W2:Y:S02]  /*9b00*/  @!P0 SYNCS.PHASECHK.TRANS64 P0, [R0+URZ], R3 ;  /* 0x00000003000085a7 */ /* 0x000ea400080010ff */
[----:B--2---:R-:W-:Y:S05]  /*9b10*/  @!P0 BRA `(.L_x_209) ;  /* 0xfffffffc00f08947 */ /* 0x004fea000383ffff */
[----:B------:R-:W-:Y:S05]  /*9b20*/  BRA `(.L_x_210) ;  /* 0xffffffa000707947 */ /* 0x000fea000383ffff */
.L_x_72:
[----:B------:R-:W-:-:S07]  /*9b30*/  MOV R0, UR5 ;  /* 0x0000000500007c02 */ /* 0x000fce0008000f00 */
.L_x_211:
[----:B-1----:R1:W2:Y:S02]  /*9b40*/  SYNCS.PHASECHK.TRANS64.TRYWAIT P0, [R0+URZ], R3 ;  /* 0x00000003000075a7 */ /* 0x0022a400080011ff */
[----:B--2---:R-:W-:Y:S05]  /*9b50*/  @!P0 NANOSLEEP.SYNCS 0x989680 ;  /* 0x009896800000895d */ /* 0x004fea0003900000 */
[----:B------:R-:W2:Y:S02]  /*9b60*/  @!P0 SYNCS.PHASECHK.TRANS64 P0, [R0+URZ], R3 ;  /* 0x00000003000085a7 */ /* 0x000ea400080010ff */
[----:B--2---:R-:W-:Y:S05]  /*9b70*/  @!P0 BRA `(.L_x_211) ;  /* 0xfffffffc00f08947 */ /* 0x004fea000383ffff */
[----:B------:R-:W-:Y:S05]  /*9b80*/  BRA `(.L_x_212) ;  /* 0xffffffa0007c7947 */ /* 0x000fea000383ffff */
.L_x_73:
[----:B------:R-:W-:-:S07]  /*9b90*/  MOV R0, UR5 ;  /* 0x0000000500007c02 */ /* 0x000fce0008000f00 */
.L_x_213:
[----:B-1----:R1:W2:Y:S02]  /*9ba0*/  SYNCS.PHASECHK.TRANS64.TRYWAIT P0, [R0+URZ], R3 ;  /* 0x00000003000075a7 */ /* 0x0022a400080011ff */
[----:B--2---:R-:W-:Y:S05]  /*9bb0*/  @!P0 NANOSLEEP.SYNCS 0x989680 ;  /* 0x009896800000895d */ /* 0x004fea0003900000 */
[----:B------:R-:W2:Y:S02]  /*9bc0*/  @!P0 SYNCS.PHASECHK.TRANS64 P0, [R0+URZ], R3 ;  /* 0x00000003000085a7 */ /* 0x000ea400080010ff */
[----:B--2---:R-:W-:Y:S05]  /*9bd0*/  @!P0 BRA `(.L_x_213) ;  /* 0xfffffffc00f08947 */ /* 0x004fea000383ffff */
[----:B------:R-:W-:Y:S05]  /*9be0*/  BRA `(.L_x_214) ;  /* 0xffffffa000887947 */ /* 0x000fea000383ffff */
.L_x_74:
[----:B------:R-:W-:-:S07]  /*9bf0*/  MOV R0, UR5 ;  /* 0x0000000500007c02 */ /* 0x000fce0008000f00 */
.L_x_215:
[----:B-1----:R1:W2:Y:S02]  /*9c00*/  SYNCS.PHASECHK.TRANS64.TRYWAIT P0, [R0+URZ], R3 ;  /* 0x00000003000075a7 */ /* 0x0022a400080011ff */
[----:B--2---:R-:W-:Y:S05]  /*9c10*/  @!P0 NANOSLEEP.SYNCS 0x989680 ;  /* 0x009896800000895d */ /* 0x004fea0003900000 */
[----:B------:R-:W2:Y:S02]  /*9c20*/  @!P0 SYNCS.PHASECHK.TRANS64 P0, [R0+URZ], R3 ;  /* 0x00000003000085a7 */ /* 0x000ea400080010ff */
[----:B--2---:R-:W-:Y:S05]  /*9c30*/  @!P0 BRA `(.L_x_215) ;  /* 0xfffffffc00f08947 */ /* 0x004fea000383ffff */
[----:B------:R-:W-:Y:S05]  /*9c40*/  BRA `(.L_x_216) ;  /* 0xffffffa000947947 */ /* 0x000fea000383ffff */
.L_x_75:
[----:B------:R-:W-:-:S07]  /*9c50*/  MOV R0, UR5 ;  /* 0x0000000500007c02 */ /* 0x000fce0008000f00 */
.L_x_217:
[----:B-1----:R1:W2:Y:S02]  /*9c60*/  SYNCS.PHASECHK.TRANS64.TRYWAIT P0, [R0+URZ], R3 ;  /* 0x00000003000075a7 */ /* 0x0022a400080011ff */
[----:B--2---:R-:W-:Y:S05]  /*9c70*/  @!P0 NANOSLEEP.SYNCS 0x989680 ;  /* 0x009896800000895d */ /* 0x004fea0003900000 */
[----:B------:R-:W2:Y:S02]  /*9c80*/  @!P0 SYNCS.PHASECHK.TRANS64 P0, [R0+URZ], R3 ;  /* 0x00000003000085a7 */ /* 0x000ea400080010ff */
[----:B--2---:R-:W-:Y:S05]  /*9c90*/  @!P0 BRA `(.L_x_217) ;  /* 0xfffffffc00f08947 */ /* 0x004fea000383ffff */
[----:B------:R-:W-:Y:S05]  /*9ca0*/  BRA `(.L_x_218) ;  /* 0xffffffa000a07947 */ /* 0x000fea000383ffff */
.L_x_76:
[----:B------:R-:W-:-:S07]  /*9cb0*/  MOV R0, UR5 ;  /* 0x0000000500007c02 */ /* 0x000fce0008000f00 */
.L_x_219:
[----:B-1----:R1:W2:Y:S02]  /*9cc0*/  SYNCS.PHASECHK.TRANS64.TRYWAIT P0, [R0+URZ], R3 ;  /* 0x00000003000075a7 */ /* 0x0022a400080011ff */
[----:B--2---:R-:W-:Y:S05]  /*9cd0*/  @!P0 NANOSLEEP.SYNCS 0x989680 ;  /* 0x009896800000895d */ /* 0x004fea0003900000 */
[----:B------:R-:W2:Y:S02]  /*9ce0*/  @!P0 SYNCS.PHASECHK.TRANS64 P0, [R0+URZ], R3 ;  /* 0x00000003000085a7 */ /* 0x000ea400080010ff */
[----:B--2---:R-:W-:Y:S05]  /*9cf0*/  @!P0 BRA `(.L_x_219) ;  /* 0xfffffffc00f08947 */ /* 0x004fea000383ffff */
[----:B------:R-:W-:Y:S05]  /*9d00*/  BRA `(.L_x_220) ;  /* 0xffffffa000ac7947 */ /* 0x000fea000383ffff */
.L_x_77:
[----:B------:R-:W-:-:S07]  /*9d10*/  MOV R0, UR5 ;  /* 0x0000000500007c02 */ /* 0x000fce0008000f00 */
.L_x_221:
[----:B-1----:R1:W2:Y:S02]  /*9d20*/  SYNCS.PHASECHK.TRANS64.TRYWAIT P0, [R0+URZ], R3 ;  /* 0x00000003000075a7 */ /* 0x0022a400080011ff */
[----:B--2---:R-:W-:Y:S05]  /*9d30*/  @!P0 NANOSLEEP.SYNCS 0x989680 ;  /* 0x009896800000895d */ /* 0x004fea0003900000 */
[----:B------:R-:W2:Y:S02]  /*9d40*/  @!P0 SYNCS.PHASECHK.TRANS64 P0, [R0+URZ], R3 ;  /* 0x00000003000085a7 */ /* 0x000ea400080010ff */
[----:B--2---:R-:W-:Y:S05]  /*9d50*/  @!P0 BRA `(.L_x_221) ;  /* 0xfffffffc00f08947 */ /* 0x004fea000383ffff */
[----:B------:R-:W-:Y:S05]  /*9d60*/  BRA `(.L_x_222) ;  /* 0xffffffa000b87947 */ /* 0x000fea000383ffff */
.L_x_78:
[----:B------:R-:W-:-:S07]  /*9d70*/  MOV R0, UR5 ;  /* 0x0000000500007c02 */ /* 0x000fce0008000f00 */
.L_x_223:
[----:B-1----:R1:W2:Y:S02]  /*9d80*/  SYNCS.PHASECHK.TRANS64.TRYWAIT P0, [R0+URZ], R3 ;  /* 0x00000003000075a7 */ /* 0x0022a400080011ff */
[----:B--2---:R-:W-:Y:S05]  /*9d90*/  @!P0 NANOSLEEP.SYNCS 0x989680 ;  /* 0x009896800000895d */ /* 0x004fea0003900000 */
[----:B------:R-:W2:Y:S02]  /*9da0*/  @!P0 SYNCS.PHASECHK.TRANS64 P0, [R0+URZ], R3 ;  /* 0x00000003000085a7 */ /* 0x000ea400080010ff */
[----:B--2---:R-:W-:Y:S05]  /*9db0*/  @!P0 BRA `(.L_x_223) ;  /* 0xfffffffc00f08947 */ /* 0x004fea000383ffff */
[----:B------:R-:W-:Y:S05]  /*9dc0*/  BRA `(.L_x_224) ;  /* 0xffffffa000c47947 */ /* 0x000fea000383ffff */
.L_x_79:
[----:B------:R-:W-:-:S07]  /*9dd0*/  MOV R0, UR5 ;  /* 0x0000000500007c02 */ /* 0x000fce0008000f00 */
.L_x_225:
[----:B-1----:R1:W2:Y:S02]  /*9de0*/  SYNCS.PHASECHK.TRANS64.TRYWAIT P0, [R0+URZ], R3 ;  /* 0x00000003000075a7 */ /* 0x0022a400080011ff */
[----:B--2---:R-:W-:Y:S05]  /*9df0*/  @!P0 NANOSLEEP.SYNCS 0x989680 ;  /* 0x009896800000895d */ /* 0x004fea0003900000 */
[----:B------:R-:W2:Y:S02]  /*9e00*/  @!P0 SYNCS.PHASECHK.TRANS64 P0, [R0+URZ], R3 ;  /* 0x00000003000085a7 */ /* 0x000ea400080010ff */
[----:B--2---:R-:W-:Y:S05]  /*9e10*/  @!P0 BRA `(.L_x_225) ;  /* 0xfffffffc00f08947 */ /* 0x004fea000383ffff */
[----:B------:R-:W-:Y:S05]  /*9e20*/  BRA `(.L_x_226) ;  /* 0xffffffa000d07947 */ /* 0x000fea000383ffff */
.L_x_80:
[----:B------:R-:W-:-:S07]  /*9e30*/  MOV R0, UR5 ;  /* 0x0000000500007c02 */ /* 0x000fce0008000f00 */
.L_x_227:
[----:B-1----:R1:W2:Y:S02]  /*9e40*/  SYNCS.PHASECHK.TRANS64.TRYWAIT P0, [R0+URZ], R3 ;  /* 0x00000003000075a7 */ /* 0x0022a400080011ff */
[----:B--2---:R-:W-:Y:S05]  /*9e50*/  @!P0 NANOSLEEP.SYNCS 0x989680 ;  /* 0x009896800000895d */ /* 0x004fea0003900000 */
[----:B------:R-:W2:Y:S02]  /*9e60*/  @!P0 SYNCS.PHASECHK.TRANS64 P0, [R0+URZ], R3 ;  /* 0x00000003000085a7 */ /* 0x000ea400080010ff */
[----:B--2---:R-:W-:Y:S05]  /*9e70*/  @!P0 BRA `(.L_x_227) ;  /* 0xfffffffc00f08947 */ /* 0x004fea000383ffff */
[----:B------:R-:W-:Y:S05]  /*9e80*/  BRA `(.L_x_228) ;  /* 0xffffffa000dc7947 */ /* 0x000fea000383ffff */
.L_x_81:
[----:B------:R-:W-:-:S07]  /*9e90*/  MOV R0, UR5 ;  /* 0x0000000500007c02 */ /* 0x000fce0008000f00 */
.L_x_229:
[----:B-1----:R1:W2:Y:S02]  /*9ea0*/  SYNCS.PHASECHK.TRANS64.TRYWAIT P0, [R0+URZ], R3 ;  /* 0x00000003000075a7 */ /* 0x0022a400080011ff */
[----:B--2---:R-:W-:Y:S05]  /*9eb0*/  @!P0 NANOSLEEP.SYNCS 0x989680 ;  /* 0x009896800000895d */ /* 0x004fea0003900000 */
[----:B------:R-:W2:Y:S02]  /*9ec0*/  @!P0 SYNCS.PHASECHK.TRANS64 P0, [R0+URZ], R3 ;  /* 0x00000003000085a7 */ /* 0x000ea400080010ff */
[----:B--2---:R-:W-:Y:S05]  /*9ed0*/  @!P0 BRA `(.L_x_229) ;  /* 0xfffffffc00f08947 */ /* 0x004fea000383ffff */
[----:B------:R-:W-:Y:S05]  /*9ee0*/  BRA `(.L_x_230) ;  /* 0xffffffa000e87947 */ /* 0x000fea000383ffff */
.L_x_82:
[----:B------:R-:W-:-:S07]  /*9ef0*/  MOV R0, UR5 ;  /* 0x0000000500007c02 */ /* 0x000fce0008000f00 */
.L_x_231:
[----:B-1----:R1:W2:Y:S02]  /*9f00*/  SYNCS.PHASECHK.TRANS64.TRYWAIT P0, [R0+URZ], R3 ;  /* 0x00000003000075a7 */ /* 0x0022a400080011ff */
[----:B--2---:R-:W-:Y:S05]  /*9f10*/  @!P0 NANOSLEEP.SYNCS 0x989680 ;  /* 0x009896800000895d */ /* 0x004fea0003900000 */
[----:B------:R-:W2:Y:S02]  /*9f20*/  @!P0 SYNCS.PHASECHK.TRANS64 P0, [R0+URZ], R3 ;  /* 0x00000003000085a7 */ /* 0x000ea400080010ff */
[----:B--2---:R-:W-:Y:S05]  /*9f30*/  @!P0 BRA `(.L_x_231) ;  /* 0xfffffffc00f08947 */ /* 0x004fea000383ffff */
[----:B------:R-:W-:Y:S05]  /*9f40*/  BRA `(.L_x_232) ;  /* 0xffffffa000f47947 */ /* 0x000fea000383ffff */
.L_x_83:
[----:B------:R-:W-:-:S07]  /*9f50*/  MOV R0, UR5 ;  /* 0x0000000500007c02 */ /* 0x000fce0008000f00 */
.L_x_233:
[----:B-1----:R1:W2:Y:S02]  /*9f60*/  SYNCS.PHASECHK.TRANS64.TRYWAIT P0, [R0+URZ], R3 ;  /* 0x00000003000075a7 */ /* 0x0022a400080011ff */
[----:B--2---:R-:W-:Y:S05]  /*9f70*/  @!P0 NANOSLEEP.SYNCS 0x989680 ;  /* 0x009896800000895d */ /* 0x004fea0003900000 */
[----:B------:R-:W2:Y:S02]  /*9f80*/  @!P0 SYNCS.PHASECHK.TRANS64 P0, [R0+URZ], R3 ;  /* 0x00000003000085a7 */ /* 0x000ea400080010ff */
[----:B--2---:R-:W-:Y:S05]  /*9f90*/  @!P0 BRA `(.L_x_233) ;  /* 0xfffffffc00f08947 */ /* 0x004fea000383ffff */
[----:B------:R-:W-:Y:S05]  /*9fa0*/  BRA `(.L_x_234) ;  /* 0xffffffa400007947 */ /* 0x000fea000383ffff */
.L_x_86:
[----:B--2---:R2:W3:Y:S02]  /*9fb0*/  SYNCS.PHASECHK.TRANS64.TRYWAIT P0, [R2+URZ+0x310], R4 ;  /* 0x00031004020075a7 */ /* 0x0044e400080011ff */
[----:B---3--:R-:W-:Y:S05]  /*9fc0*/  @!P0 NANOSLEEP.SYNCS 0x989680 ;  /* 0x009896800000895d */ /* 0x008fea0003900000 */
[----:B------:R-:W3:Y:S02]  /*9fd0*/  @!P0 SYNCS.PHASECHK.TRANS64 P0, [R2+URZ+0x310], R4 ;  /* 0x00031004020085a7 */ /* 0x000ee400080010ff */
[----:B---3--:R-:W-:Y:S05]  /*9fe0*/  @!P0 BRA `(.L_x_86) ;  /* 0xfffffffc00f08947 */ /* 0x008fea000383ffff */
[----:B------:R-:W-:Y:S05]  /*9ff0*/  BRA `(.L_x_235) ;  /* 0xffffffa400647947 */ /* 0x000fea000383ffff */
.L_x_87:
[----:B------:R-:W-:-:S07]  /*a000*/  MOV R2, UR4 ;  /* 0x0000000400027c02 */ /* 0x000fce0008000f00 */
.L_x_236:
[----:B--2---:R2:W3:Y:S02]  /*a010*/  SYNCS.PHASECHK.TRANS64.TRYWAIT P0, [R2+URZ+0x2c0], R5 ;  /* 0x0002c005020075a7 */ /* 0x0044e400080011ff */
[----:B---3--:R-:W-:Y:S05]  /*a020*/  @!P0 NANOSLEEP.SYNCS 0x989680 ;  /* 0x009896800000895d */ /* 0x008fea0003900000 */
[----:B------:R-:W3:Y:S02]  /*a030*/  @!P0 SYNCS.PHASECHK.TRANS64 P0, [R2+URZ+0x2c0], R5 ;  /* 0x0002c005020085a7 */ /* 0x000ee400080010ff */
[----:B---3--:R-:W-:Y:S05]  /*a040*/  @!P0 BRA `(.L_x_236) ;  /* 0xfffffffc00f08947 */ /* 0x008fea000383ffff */
[----:B------:R-:W-:Y:S05]  /*a050*/  BRA `(.L_x_237) ;  /* 0xffffffa400747947 */ /* 0x000fea000383ffff */
.L_x_88:
[----:B--2---:R2:W3:Y:S02]  /*a060*/  SYNCS.PHASECHK.TRANS64.TRYWAIT P1, [R2+URZ+0x2b0], R4 ;  /* 0x0002b004020075a7 */ /* 0x0044e400080211ff */
[----:B---3--:R-:W-:Y:S05]  /*a070*/  @!P1 NANOSLEEP.SYNCS 0x989680 ;  /* 0x009896800000995d */ /* 0x008fea0003900000 */
[----:B------:R-:W3:Y:S02]  /*a080*/  @!P1 SYNCS.PHASECHK.TRANS64 P1, [R2+URZ+0x2b0], R4 ;  /* 0x0002b004020095a7 */ /* 0x000ee400080210ff */
[----:B---3--:R-:W-:Y:S05]  /*a090*/  @!P1 BRA `(.L_x_88) ;  /* 0xfffffffc00f09947 */ /* 0x008fea000383ffff */
[----:B------:R-:W-:Y:S05]  /*a0a0*/  BRA `(.L_x_238) ;  /* 0xffffffa400a47947 */ /* 0x000fea000383ffff */
.L_x_91:
[----:B------:R-:W-:-:S07]  /*a0b0*/  MOV R0, UR4 ;  /* 0x0000000400007c02 */ /* 0x000fce0008000f00 */
.L_x_239:
[----:B--2---:R2:W3:Y:S02]  /*a0c0*/  SYNCS.PHASECHK.TRANS64.TRYWAIT P0, [R0+URZ+0x2c0], R2 ;  /* 0x0002c002000075a7 */ /* 0x0044e400080011ff */
[----:B---3--:R-:W-:Y:S05]  /*a0d0*/  @!P0 NANOSLEEP.SYNCS 0x989680 ;  /* 0x009896800000895d */ /* 0x008fea0003900000 */
[----:B------:R-:W3:Y:S02]  /*a0e0*/  @!P0 SYNCS.PHASECHK.TRANS64 P0, [R0+URZ+0x2c0], R2 ;  /* 0x0002c002000085a7 */ /* 0x000ee400080010ff */
[----:B---3--:R-:W-:Y:S05]  /*a0f0*/  @!P0 BRA `(.L_x_239) ;  /* 0xfffffffc00f08947 */ /* 0x008fea000383ffff */
[----:B------:R-:W-:Y:S05]  /*a100*/  BRA `(.L_x_90) ;  /* 0xffffffa400f87947 */ /* 0x000fea000383ffff */
.L_x_100:
[----:B--2---:R-:W-:-:S04]  /*a110*/  MOV R5, UR5 ;  /* 0x0000000500057c02 */ /* 0x004fc80008000f00 */
[----:B------:R2:W3:Y:S03]  /*a120*/  SYNCS.PHASECHK.TRANS64.TRYWAIT P0, [R5+URZ+0x8], R6 ;  /* 0x00000806050075a7 */ /* 0x0004e600080011ff */
[----:B---3--:R-:W-:Y:S05]  /*a130*/  @!P0 NANOSLEEP.SYNCS 0x989680 ;  /* 0x009896800000895d */ /* 0x008fea0003900000 */
[----:B------:R-:W3:Y:S02]  /*a140*/  @!P0 SYNCS.PHASECHK.TRANS64 P0, [R5+URZ+0x8], R6 ;  /* 0x00000806050085a7 */ /* 0x000ee400080010ff */
[----:B---3--:R-:W-:Y:S05]  /*a150*/  @!P0 BRA `(.L_x_100) ;  /* 0xfffffffc00ec8947 */ /* 0x008fea000383ffff */
[----:B------:R-:W-:Y:S05]  /*a160*/  BRA `(.L_x_99) ;  /* 0xffffffa800b07947 */ /* 0x000fea000383ffff */
.L_x_102:
[----:B------:R-:W-:Y:S01]  /*a170*/  BSSY B0, `(.L_x_240) ;  /* 0x0000006000007945 */ /* 0x000fe20003800000 */
[----:B------:R-:W-:-:S07]  /*a180*/  MOV R15, 0xffffffff ;  /* 0xffffffff000f7802 */ /* 0x000fce0000000f00 */
[----:B-12--5:R-:W-:Y:S05]  /*a190*/  WARPSYNC.COLLECTIVE R15, `(.L_x_241) ;  /* 0x000000000f0c7348 */ /* 0x026fea0003c00000 */
[----:B------:R-:W-:Y:S02]  /*a1a0*/  ELECT P6, UR79, PT ;  /* 0x00000000004f782f */ /* 0x000fe400038c0000 */
[----:B------:R-:W-:Y:S01]  /*a1b0*/  MOV R14, UR79 ;  /* 0x0000004f000e7c02 */ /* 0x000fe20008000f00 */
[----:B-12--5:R-:W-:Y:S10]  /*a1c0*/  ENDCOLLECTIVE ;  /* 0x000000000000791b */ /* 0x026ff40003800000 */
.L_x_241:
[----:B------:R-:W-:Y:S05]  /*a1d0*/  BSYNC B0 ;  /* 0x0000000000007941 */ /* 0x000fea0003800000 */
.L_x_240:
[----:B------:R-:W-:Y:S01]  /*a1e0*/  PLOP3.LUT P0, PT, P6, PT, PT, 0x80, 0x8 ;  /* 0x000000000008781c */ /* 0x000fe2000370f070 */
[----:B------:R-:W-:-:S12]  /*a1f0*/  BRA `(.L_x_242) ;  /* 0xffffffa800dc7947 */ /* 0x000fd8000383ffff */
.L_x_104:
[----:B--2---:R-:W-:-:S04]  /*a200*/  MOV R0, UR5 ;  /* 0x0000000500007c02 */ /* 0x004fc80008000f00 */
[----:B------:R2:W3:Y:S03]  /*a210*/  SYNCS.PHASECHK.TRANS64.TRYWAIT P0, [R0+URZ+0x8], R4 ;  /* 0x00000804000075a7 */ /* 0x0004e600080011ff */
[----:B---3--:R-:W-:Y:S05]  /*a220*/  @!P0 NANOSLEEP.SYNCS 0x989680 ;  /* 0x009896800000895d */ /* 0x008fea0003900000 */
[----:B------:R-:W3:Y:S02]  /*a230*/  @!P0 SYNCS.PHASECHK.TRANS64 P0, [R0+URZ+0x8], R4 ;  /* 0x00000804000085a7 */ /* 0x000ee400080010ff */
[----:B---3--:R-:W-:Y:S05]  /*a240*/  @!P0 BRA `(.L_x_104) ;  /* 0xfffffffc00ec8947 */ /* 0x008fea000383ffff */
[----:B------:R-:W-:Y:S05]  /*a250*/  BRA `(.L_x_103) ;  /* 0xffffffa800e07947 */ /* 0x000fea000383ffff */
.L_x_105:
[----:B-1----:R1:W2:Y:S02]  /*a260*/  SYNCS.PHASECHK.TRANS64.TRYWAIT P0, [R0+URZ+0x2b0], R4 ;  /* 0x0002b004000075a7 */ /* 0x0022a400080011ff */
[----:B--2---:R-:W-:Y:S05]  /*a270*/  @!P0 NANOSLEEP.SYNCS 0x989680 ;  /* 0x009896800000895d */ /* 0x004fea0003900000 */
[----:B------:R-:W2:Y:S02]  /*a280*/  @!P0 SYNCS.PHASECHK.TRANS64 P0, [R0+URZ+0x2b0], R4 ;  /* 0x0002b004000085a7 */ /* 0x000ea400080010ff */
[----:B--2---:R-:W-:Y:S05]  /*a290*/  @!P0 BRA `(.L_x_105) ;  /* 0xfffffffc00f08947 */ /* 0x004fea000383ffff */
[----:B------:R-:W-:Y:S05]  /*a2a0*/  BRA `(.L_x_243) ;  /* 0xffffffac00b47947 */ /* 0x000fea000383ffff */
.L_x_107:
[----:B------:R-:W-:-:S07]  /*a2b0*/  MOV R0, UR19 ;  /* 0x0000001300007c02 */ /* 0x000fce0008000f00 */
.L_x_244:
[----:B-1----:R1:W2:Y:S02]  /*a2c0*/  SYNCS.PHASECHK.TRANS64.TRYWAIT P0, [R0+URZ+0x2f0], R4 ;  /* 0x0002f004000075a7 */ /* 0x0022a400080011ff */
[----:B--2---:R-:W-:Y:S05]  /*a2d0*/  @!P0 NANOSLEEP.SYNCS 0x989680 ;  /* 0x009896800000895d */ /* 0x004fea0003900000 */
[----:B------:R-:W2:Y:S02]  /*a2e0*/  @!P0 SYNCS.PHASECHK.TRANS64 P0, [R0+URZ+0x2f0], R4 ;  /* 0x0002f004000085a7 */ /* 0x000ea400080010ff */
[----:B--2---:R-:W-:Y:S05]  /*a2f0*/  @!P0 BRA `(.L_x_244) ;  /* 0xfffffffc00f08947 */ /* 0x004fea000383ffff */
[----:B------:R-:W-:Y:S05]  /*a300*/  BRA `(.L_x_245) ;  /* 0xffffffac00fc7947 */ /* 0x000fea000383ffff */
.L_x_110:
[----:B------:R-:W-:Y:S07]  /*a310*/  MOV R0, UR6 ;  /* 0x0000000600007c02 */ /* 0x000fee0008000f00 */
.L_x_246:
[----:B-1----:R1:W2:Y:S02]  /*a320*/  SYNCS.PHASECHK.TRANS64.TRYWAIT P0, [R0+URZ], R4 ;  /* 0x00000004000075a7 */ /* 0x0022a400080011ff */
[----:B--2---:R-:W-:Y:S05]  /*a330*/  @!P0 NANOSLEEP.SYNCS 0x989680 ;  /* 0x009896800000895d */ /* 0x004fea0003900000 */
[----:B------:R-:W2:Y:S02]  /*a340*/  @!P0 SYNCS.PHASECHK.TRANS64 P0, [R0+URZ], R4 ;  /* 0x00000004000085a7 */ /* 0x000ea400080010ff */
[----:B--2---:R-:W-:Y:S05]  /*a350*/  @!P0 BRA `(.L_x_246) ;  /* 0xfffffffc00f08947 */ /* 0x004fea000383ffff */
[----:B------:R-:W-:Y:S05]  /*a360*/  BRA `(.L_x_109) ;  /* 0xffffffb000147947 */ /* 0x000fea000383ffff */
.L_x_114:
[----:B-1----:R-:W-:-:S07]  /*a370*/  MOV R0, UR4 ;  /* 0x0000000400007c02 */ /* 0x002fce0008000f00 */
.L_x_247:
[----:B-1----:R1:W2:Y:S02]  /*a380*/  SYNCS.PHASECHK.TRANS64.TRYWAIT P0, [R0+URZ], R2 ;  /* 0x00000002000075a7 */ /* 0x0022a400080011ff */
[----:B--2---:R-:W-:Y:S05]  /*a390*/  @!P0 NANOSLEEP.SYNCS 0x989680 ;  /* 0x009896800000895d */ /* 0x004fea0003900000 */
[----:B------:R-:W2:Y:S02]  /*a3a0*/  @!P0 SYNCS.PHASECHK.TRANS64 P0, [R0+URZ], R2 ;  /* 0x00000002000085a7 */ /* 0x000ea400080010ff */
[----:B--2---:R-:W-:Y:S05]  /*a3b0*/  @!P0 BRA `(.L_x_247) ;  /* 0xfffffffc00f08947 */ /* 0x004fea000383ffff */
[----:B------:R-:W-:Y:S05]  /*a3c0*/  BRA `(.L_x_248) ;  /* 0xffffffb000cc7947 */ /* 0x000fea000383ffff */
.L_x_115:
[----:B------:R-:W-:-:S07]  /*a3d0*/  MOV R0, UR5 ;  /* 0x0000000500007c02 */ /* 0x000fce0008000f00 */
.L_x_249:
[----:B-1----:R1:W2:Y:S02]  /*a3e0*/  SYNCS.PHASECHK.TRANS64.TRYWAIT P0, [R0+URZ], R3 ;  /* 0x00000003000075a7 */ /* 0x0022a400080011ff */
[----:B--2---:R-:W-:Y:S05]  /*a3f0*/  @!P0 NANOSLEEP.SYNCS 0x989680 ;  /* 0x009896800000895d */ /* 0x004fea0003900000 */
[----:B------:R-:W2:Y:S02]  /*a400*/  @!P0 SYNCS.PHASECHK.TRANS64 P0, [R0+URZ], R3 ;  /* 0x00000003000085a7 */ /* 0x000ea400080010ff */
[----:B--2---:R-:W-:Y:S05]  /*a410*/  @!P0 BRA `(.L_x_249) ;  /* 0xfffffffc00f08947 */ /* 0x004fea000383ffff */
[----:B------:R-:W-:Y:S05]  /*a420*/  BRA `(.L_x_250) ;  /* 0xffffffb000d87947 */ /* 0x000fea000383ffff */
.L_x_116:
[----:B------:R-:W-:-:S07]  /*a430*/  MOV R0, UR5 ;  /* 0x0000000500007c02 */ /* 0x000fce0008000f00 */
.L_x_251:
[----:B-1----:R1:W2:Y:S02]  /*a440*/  SYNCS.PHASECHK.TRANS64.TRYWAIT P0, [R0+URZ], R3 ;  /* 0x00000003000075a7 */ /* 0x0022a400080011ff */
[----:B--2---:R-:W-:Y:S05]  /*a450*/  @!P0 NANOSLEEP.SYNCS 0x989680 ;  /* 0x009896800000895d */ /* 0x004fea0003900000 */
[----:B------:R-:W2:Y:S02]  /*a460*/  @!P0 SYNCS.PHASECHK.TRANS64 P0, [R0+URZ], R3 ;  /* 0x00000003000085a7 */ /* 0x000ea400080010ff */
[----:B--2---:R-:W-:Y:S05]  /*a470*/  @!P0 BRA `(.L_x_251) ;  /* 0xfffffffc00f08947 */ /* 0x004fea000383ffff */
[----:B------:R-:W-:Y:S05]  /*a480*/  BRA `(.L_x_252) ;  /* 0xffffffb000e47947 */ /* 0x000fea000383ffff */
.L_x_119:
[----:B------:R-:W-:-:S07]  /*a490*/  MOV R0, UR13 ;  /* 0x0000000d00007c02 */ /* 0x000fce0008000f00 */
.L_x_253:
[----:B-1----:R1:W2:Y:S02]  /*a4a0*/  SYNCS.PHASECHK.TRANS64.TRYWAIT P1, [R0+URZ+0x330], R2 ;  /* 0x00033002000075a7 */ /* 0x0022a400080211ff */
[----:B--2---:R-:W-:Y:S05]  /*a4b0*/  @!P1 NANOSLEEP.SYNCS 0x989680 ;  /* 0x009896800000995d */ /* 0x004fea0003900000 */
[----:B------:R-:W2:Y:S02]  /*a4c0*/  @!P1 SYNCS.PHASECHK.TRANS64 P1, [R0+URZ+0x330], R2 ;  /* 0x00033002000095a7 */ /* 0x000ea400080210ff */
[----:B--2---:R-:W-:Y:S05]  /*a4d0*/  @!P1 BRA `(.L_x_253) ;  /* 0xfffffffc00f09947 */ /* 0x004fea000383ffff */
[----:B------:R-:W-:Y:S05]  /*a4e0*/  BRA `(.L_x_254) ;  /* 0xffffffb400307947 */ /* 0x000fea000383ffff */
.L_x_124:
[----:B-1----:R1:W3:Y:S02]  /*a4f0*/  SYNCS.PHASECHK.TRANS64.TRYWAIT P0, [R3+URZ+0x2b0], R0 ;  /* 0x0002b000030075a7 */ /* 0x0022e400080011ff */
[----:B---3--:R-:W-:Y:S05]  /*a500*/  @!P0 NANOSLEEP.SYNCS 0x989680 ;  /* 0x009896800000895d */ /* 0x008fea0003900000 */
[----:B------:R-:W3:Y:S02]  /*a510*/  @!P0 SYNCS.PHASECHK.TRANS64 P0, [R3+URZ+0x2b0], R0 ;  /* 0x0002b000030085a7 */ /* 0x000ee400080010ff */
[----:B---3--:R-:W-:Y:S05]  /*a520*/  @!P0 BRA `(.L_x_124) ;  /* 0xfffffffc00f08947 */ /* 0x008fea000383ffff */
[----:B------:R-:W-:Y:S05]  /*a530*/  BRA `(.L_x_255) ;  /* 0xffffffb800607947 */ /* 0x000fea000383ffff */
.L_x_127:
[----:B-1----:R-:W-:Y:S07]  /*a540*/  MOV R0, UR17 ;  /* 0x0000001100007c02 */ /* 0x002fee0008000f00 */
.L_x_256:
[----:B-1----:R1:W3:Y:S02]  /*a550*/  SYNCS.PHASECHK.TRANS64.TRYWAIT P1, [R0+URZ+0x2a8], R3 ;  /* 0x0002a803000075a7 */ /* 0x0022e400080211ff */
[----:B---3--:R-:W-:Y:S05]  /*a560*/  @!P1 NANOSLEEP.SYNCS 0x989680 ;  /* 0x009896800000995d */ /* 0x008fea0003900000 */
[----:B------:R-:W3:Y:S02]  /*a570*/  @!P1 SYNCS.PHASECHK.TRANS64 P1, [R0+URZ+0x2a8], R3 ;  /* 0x0002a803000095a7 */ /* 0x000ee400080210ff */
[----:B---3--:R-:W-:Y:S05]  /*a580*/  @!P1 BRA `(.L_x_256) ;  /* 0xfffffffc00f09947 */ /* 0x008fea000383ffff */
[----:B------:R-:W-:Y:S05]  /*a590*/  BRA `(.L_x_126) ;  /* 0xffffffbc00d47947 */ /* 0x000fea000383ffff */
.L_x_130:
[----:B-1----:R-:W-:Y:S07]  /*a5a0*/  MOV R0, UR17 ;  /* 0x0000001100007c02 */ /* 0x002fee0008000f00 */
.L_x_257:
[----:B-1----:R1:W3:Y:S02]  /*a5b0*/  SYNCS.PHASECHK.TRANS64.TRYWAIT P0, [R0+URZ+0x298], R2 ;  /* 0x00029802000075a7 */ /* 0x0022e400080011ff */
[----:B---3--:R-:W-:Y:S05]  /*a5c0*/  @!P0 NANOSLEEP.SYNCS 0x989680 ;  /* 0x009896800000895d */ /* 0x008fea0003900000 */
[----:B------:R-:W3:Y:S02]  /*a5d0*/  @!P0 SYNCS.PHASECHK.TRANS64 P0, [R0+URZ+0x298], R2 ;  /* 0x00029802000085a7 */ /* 0x000ee400080010ff */
[----:B---3--:R-:W-:Y:S05]  /*a5e0*/  @!P0 BRA `(.L_x_257) ;  /* 0xfffffffc00f08947 */ /* 0x008fea000383ffff */
[----:B------:R-:W-:Y:S05]  /*a5f0*/  BRA `(.L_x_258) ;  /* 0xffffffc000287947 */ /* 0x000fea000383ffff */
.L_x_133:
[----:B--2---:R2:W3:Y:S02]  /*a600*/  SYNCS.PHASECHK.TRANS64.TRYWAIT P0, [R3+URZ+0x2b0], R0 ;  /* 0x0002b000030075a7 */ /* 0x0044e400080011ff */
[----:B---3--:R-:W-:Y:S05]  /*a610*/  @!P0 NANOSLEEP.SYNCS 0x989680 ;  /* 0x009896800000895d */ /* 0x008fea0003900000 */
[----:B------:R-:W3:Y:S02]  /*a620*/  @!P0 SYNCS.PHASECHK.TRANS64 P0, [R3+URZ+0x2b0], R0 ;  /* 0x0002b000030085a7 */ /* 0x000ee400080010ff */
[----:B---3--:R-:W-:Y:S05]  /*a630*/  @!P0 BRA `(.L_x_133) ;  /* 0xfffffffc00f08947 */ /* 0x008fea000383ffff */
[----:B------:R-:W-:Y:S05]  /*a640*/  BRA `(.L_x_259) ;  /* 0xffffffc4006c7947 */ /* 0x000fea000383ffff */
.L_x_144:
[----:B-1----:R-:W-:Y:S04]  /*a650*/  MOV R0, UR44 ;  /* 0x0000002c00007c02 */ /* 0x002fe80008000f00 */
[----:B------:R1:W2:Y:S03]  /*a660*/  SYNCS.PHASECHK.TRANS64.TRYWAIT P1, [R0+URZ+0x290], R3 ;  /* 0x00029003000075a7 */ /* 0x0002a600080211ff */
[----:B--2---:R-:W-:Y:S05]  /*a670*/  @!P1 NANOSLEEP.SYNCS 0x989680 ;  /* 0x009896800000995d */ /* 0x004fea0003900000 */
[----:B------:R-:W2:Y:S02]  /*a680*/  @!P1 SYNCS.PHASECHK.TRANS64 P1, [R0+URZ+0x290], R3 ;  /* 0x00029003000095a7 */ /* 0x000ea400080210ff */
[----:B--2---:R-:W-:Y:S05]  /*a690*/  @!P1 BRA `(.L_x_144) ;  /* 0xfffffffc00ec9947 */ /* 0x004fea000383ffff */
[----:B------:R-:W-:Y:S05]  /*a6a0*/  BRA `(.L_x_143) ;  /* 0xffffffd000c07947 */ /* 0x000fea000383ffff */
.L_x_146:
[----:B------:R1:W1:Y:S02]  /*a6b0*/  SYNCS.PHASECHK.TRANS64.TRYWAIT P1, [R143+URZ+0x2d0], R4 ;  /* 0x0002d0048f0075a7 */ /* 0x00026400080211ff */
[----:B-1----:R-:W-:Y:S05]  /*a6c0*/  @!P1 NANOSLEEP.SYNCS 0x989680 ;  /* 0x009896800000995d */ /* 0x002fea0003900000 */
[----:B------:R-:W1:Y:S02]  /*a6d0*/  @!P1 SYNCS.PHASECHK.TRANS64 P1, [R143+URZ+0x2d0], R4 ;  /* 0x0002d0048f0095a7 */ /* 0x000e6400080210ff */
[----:B-1----:R-:W-:Y:S05]  /*a6e0*/  @!P1 BRA `(.L_x_146) ;  /* 0xfffffffc00f09947 */ /* 0x002fea000383ffff */
[----:B------:R-:W-:Y:S05]  /*a6f0*/  BRA `(.L_x_145) ;  /* 0xffffffd400087947 */ /* 0x000fea000383ffff */
        .weak           $__internal_0_$__cuda_sm10x_tcgen05_guardrail_trap_col_being_dealloced_not_returned_by_alloc
        .type           $__internal_0_$__cuda_sm10x_tcgen05_guardrail_trap_col_being_dealloced_not_returned_by_alloc,@function
        .size           $__internal_0_$__cuda_sm10x_tcgen05_guardrail_trap_col_being_dealloced_not_returned_by_alloc,($__internal_1_$__cuda_sm10x_tcgen05_guardrail_trap_phase_invalid_during_alloc - $__internal_0_$__cuda_sm10x_tcgen05_guardrail_trap_col_being_dealloced_not_returned_by_alloc)
$__internal_0_$__cuda_sm10x_tcgen05_guardrail_trap_col_being_dealloced_not_returned_by_alloc:
[----:B------:R-:W-:Y:S05]  /*a700*/  BPT.TRAP 0x1 ;  /* 0x000000040000795c */ /* 0x000fea0000300000 */
[----:B------:R-:W-:-:S04]  /*a710*/  HFMA2 R3, -RZ, RZ, 0, 0 ;  /* 0x00000000ff037431 */ /* 0x000fc800000001ff */
[----:B------:R-:W-:Y:S05]  /*a720*/  RET.REL.NODEC R2 `(_ZN7cutlass13device_kernelINS_4gemm6kernel13GemmUniversalIN4cute5tupleIJiiiiEEENS1_10collective13CollectiveMmaINS1_35MainloopSm100TmaUmmaWarpSpecializedILi41ELi2ELi4ENS5_IJNS4_1CILi4EEENSA_ILi1EEESC_EEEEENS5_IJNSA_ILi256EEENSA_ILi64EEENSA_ILi32EEEEEENS_12float_e4m3_tENS5_IJlSC_lEEESJ_SK_NS4_8TiledMMAINS4_8MMA_AtomIJNS4_10MMA_TraitsINS4_25SM100_MMA_F8F6F4_2x1SM_SSEJSJ_SJ_fSF_SG_NS4_17integral_constantINS4_4UMMA5MajorELSR_0EEESS_NSP_INSQ_7ScaleInELST_0EEESU_EEEEEENS4_6LayoutINS5_IJSC_SC_SC_EEENS5_IJNSA_ILi0EEESZ_SZ_EEEEENS5_IJNS4_10UnderscoreES12_S12_EEEEENS4_18SM100_TMA_2SM_LOADENS4_14ComposedLayoutINS4_7SwizzleILi1ELi4ELi3EEENS4_18smem_ptr_flag_bitsILi8EEENSX_INS5_IJNSA_ILi8EEESH_EEENS5_IJSH_SC_EEEEEEEvNS4_8identityENS4_28SM100_TMA_2SM_LOAD_MULTICASTES1F_vS1G_EENS_8epilogue10collective18CollectiveEpilogueINS1J_23Sm100TmaWarpSpecializedILi1ELi1ELi64ELb0ELb0EEEJNS5_IJNSA_ILi128EEESG_SH_EEENS5_IJNSX_IS1O_SC_EENSX_ISG_SC_EEEEESJ_SK_SJ_SK_NS1J_6fusion15FusionCallbacksIS1N_NS1T_17LinearCombinationISJ_fSJ_fLNS_15FloatRoundStyleE2EEES1P_S1S_JEEENS4_5SM1004TMEM4LOAD26SM100_TMEM_LOAD_32dp32b64xENS4_13SM90_TMA_LOADENS16_INS17_ILi2ELi4ELi3EEES1A_NSX_INS5_IJS1B_SG_EEENS5_IJSG_SC_EEEEEEENS4_39AutoVectorizingCopyWithAssumedAlignmentILi128EEENS4_14SM90_TMA_STOREES28_S2A_S2A_EEEvvEEEEvNT_6ParamsE) ;  /* 0xffffff5802347950 */ /* 0x000fea0003c3ffff */
        .weak           $__internal_1_$__cuda_sm10x_tcgen05_guardrail_trap_phase_invalid_during_alloc
        .type           $__internal_1_$__cuda_sm10x_tcgen05_guardrail_trap_phase_invalid_during_alloc,@function
        .size           $__internal_1_$__cuda_sm10x_tcgen05_guardrail_trap_phase_invalid_during_alloc,($__internal_2_$__cuda_sm10x_tcgen05_guardrail_trap_unallocated_columns_being_dealloced - $__internal_1_$__cuda_sm10x_tcgen05_guardrail_trap_phase_invalid_during_alloc)
$__internal_1_$__cuda_sm10x_tcgen05_guardrail_trap_phase_invalid_during_alloc:
[----:B------:R-:W-:Y:S05]  /*a730*/  BPT.TRAP 0x1 ;  /* 0x000000040000795c */ /* 0x000fea0000300000 */
[----:B------:R-:W-:-:S04]  /*a740*/  MOV R5, 0x0 ;  /* 0x0000000000057802 */ /* 0x000fc80000000f00 */
[----:B------:R-:W-:Y:S05]  /*a750*/  RET.REL.NODEC R4 `(_ZN7cutlass13device_kernelINS_4gemm6kernel13GemmUniversalIN4cute5tupleIJiiiiEEENS1_10collective13CollectiveMmaINS1_35MainloopSm100TmaUmmaWarpSpecializedILi41ELi2ELi4ENS5_IJNS4_1CILi4EEENSA_ILi1EEESC_EEEEENS5_IJNSA_ILi256EEENSA_ILi64EEENSA_ILi32EEEEEENS_12float_e4m3_tENS5_IJlSC_lEEESJ_SK_NS4_8TiledMMAINS4_8MMA_AtomIJNS4_10MMA_TraitsINS4_25SM100_MMA_F8F6F4_2x1SM_SSEJSJ_SJ_fSF_SG_NS4_17integral_constantINS4_4UMMA5MajorELSR_0EEESS_NSP_INSQ_7ScaleInELST_0EEESU_EEEEEENS4_6LayoutINS5_IJSC_SC_SC_EEENS5_IJNSA_ILi0EEESZ_SZ_EEEEENS5_IJNS4_10UnderscoreES12_S12_EEEEENS4_18SM100_TMA_2SM_LOADENS4_14ComposedLayoutINS4_7SwizzleILi1ELi4ELi3EEENS4_18smem_ptr_flag_bitsILi8EEENSX_INS5_IJNSA_ILi8EEESH_EEENS5_IJSH_SC_EEEEEEEvNS4_8identityENS4_28SM100_TMA_2SM_LOAD_MULTICASTES1F_vS1G_EENS_8epilogue10collective18CollectiveEpilogueINS1J_23Sm100TmaWarpSpecializedILi1ELi1ELi64ELb0ELb0EEEJNS5_IJNSA_ILi128EEESG_SH_EEENS5_IJNSX_IS1O_SC_EENSX_ISG_SC_EEEEESJ_SK_SJ_SK_NS1J_6fusion15FusionCallbacksIS1N_NS1T_17LinearCombinationISJ_fSJ_fLNS_15FloatRoundStyleE2EEES1P_S1S_JEEENS4_5SM1004TMEM4LOAD26SM100_TMEM_LOAD_32dp32b64xENS4_13SM90_TMA_LOADENS16_INS17_ILi2ELi4ELi3EEES1A_NSX_INS5_IJS1B_SG_EEENS5_IJSG_SC_EEEEEEENS4_39AutoVectorizingCopyWithAssumedAlignmentILi128EEENS4_14SM90_TMA_STOREES28_S2A_S2A_EEEvvEEEEvNT_6ParamsE) ;  /* 0xffffff5804287950 */ /* 0x000fea0003c3ffff */
        .weak           $__internal_2_$__cuda_sm10x_tcgen05_guardrail_trap_unallocated_columns_being_dealloced
        .type           $__internal_2_$__cuda_sm10x_tcgen05_guardrail_trap_unallocated_columns_being_dealloced,@function
        .size           $__internal_2_$__cuda_sm10x_tcgen05_guardrail_trap_unallocated_columns_being_dealloced,(.L_x_261 - $__internal_2_$__cuda_sm10x_tcgen05_guardrail_trap_unallocated_columns_being_dealloced)
$__internal_2_$__cuda_sm10x_tcgen05_guardrail_trap_unallocated_columns_being_dealloced:
[----:B------:R-:W-:Y:S05]  /*a760*/  BPT.TRAP 0x1 ;  /* 0x000000040000795c */ /* 0x000fea0000300000 */
[----:B------:R-:W-:-:S04]  /*a770*/  HFMA2 R3, -RZ, RZ, 0, 0 ;  /* 0x00000000ff037431 */ /* 0x000fc800000001ff */
[----:B------:R-:W-:Y:S05]  /*a780*/  RET.REL.NODEC R2 `(_ZN7cutlass13device_kernelINS_4gemm6kernel13GemmUniversalIN4cute5tupleIJiiiiEEENS1_10collective13CollectiveMmaINS1_35MainloopSm100TmaUmmaWarpSpecializedILi41ELi2ELi4ENS5_IJNS4_1CILi4EEENSA_ILi1EEESC_EEEEENS5_IJNSA_ILi256EEENSA_ILi64EEENSA_ILi32EEEEEENS_12float_e4m3_tENS5_IJlSC_lEEESJ_SK_NS4_8TiledMMAINS4_8MMA_AtomIJNS4_10MMA_TraitsINS4_25SM100_MMA_F8F6F4_2x1SM_SSEJSJ_SJ_fSF_SG_NS4_17integral_constantINS4_4UMMA5MajorELSR_0EEESS_NSP_INSQ_7ScaleInELST_0EEESU_EEEEEENS4_6LayoutINS5_IJSC_SC_SC_EEENS5_IJNSA_ILi0EEESZ_SZ_EEEEENS5_IJNS4_10UnderscoreES12_S12_EEEEENS4_18SM100_TMA_2SM_LOADENS4_14ComposedLayoutINS4_7SwizzleILi1ELi4ELi3EEENS4_18smem_ptr_flag_bitsILi8EEENSX_INS5_IJNSA_ILi8EEESH_EEENS5_IJSH_SC_EEEEEEEvNS4_8identityENS4_28SM100_TMA_2SM_LOAD_MULTICASTES1F_vS1G_EENS_8epilogue10collective18CollectiveEpilogueINS1J_23Sm100TmaWarpSpecializedILi1ELi1ELi64ELb0ELb0EEEJNS5_IJNSA_ILi128EEESG_SH_EEENS5_IJNSX_IS1O_SC_EENSX_ISG_SC_EEEEESJ_SK_SJ_SK_NS1J_6fusion15FusionCallbacksIS1N_NS1T_17LinearCombinationISJ_fSJ_fLNS_15FloatRoundStyleE2EEES1P_S1S_JEEENS4_5SM1004TMEM4LOAD26SM100_TMEM_LOAD_32dp32b64xENS4_13SM90_TMA_LOADENS16_INS17_ILi2ELi4ELi3EEES1A_NSX_INS5_IJS1B_SG_EEENS5_IJSG_SC_EEEEEEENS4_39AutoVectorizingCopyWithAssumedAlignmentILi128EEENS4_14SM90_TMA_STOREES28_S2A_S2A_EEEvvEEEEvNT_6ParamsE) ;  /* 0xffffff58021c7950 */ /* 0x000fea0003c3ffff */
.L_x_260:
[----:B------:R-:W-:-:S00]  /*a790*/  BRA `(.L_x_260) ;  /* 0xfffffffc00fc7947 */ /* 0x000fc0000383ffff */
[----:B------:R-:W-:-:S00]  /*a7a0*/  NOP ;  /* 0x0000000000007918 */ /* 0x000fc00000000000 */
        /* <DEDUP_REMOVED lines=13> */
.L_x_261:


//--------------------- .nv.global.init           --------------------------
	.section	.nv.global.init,"aw",@progbits
.nv.global.init:
	.type		$str$27,@object
	.size		$str$27,($str$28 - $str$27)
$str$27:
        /*0000*/ 	.byte	0x28, 0x61, 0x64, 0x64, 0x72, 0x65, 0x73, 0x73, 0x20, 0x26, 0x20, 0x6d, 0x61, 0x73, 0x6b, 0x29
        /*0010*/ 	.byte	0x20, 0x3d, 0x3d, 0x20, 0x30, 0x00
	.type		$str$28,@object
	.size		$str$28,($str$26 - $str$28)
$str$28:
        /*0016*/ 	.byte	0x2f, 0x74, 0x6d, 0x70, 0x2f, 0x63, 0x75, 0x74, 0x6c, 0x61, 0x73, 0x73, 0x5f, 0x73, 0x77, 0x65
        /*0026*/ 	.byte	0x65, 0x70, 0x5f, 0x73, 0x72, 0x63, 0x2f, 0x69, 0x6e, 0x63, 0x6c, 0x75, 0x64, 0x65, 0x2f, 0x63
        /*0036*/ 	.byte	0x75, 0x74, 0x65, 0x2f, 0x70, 0x6f, 0x69, 0x6e, 0x74, 0x65, 0x72, 0x5f, 0x66, 0x6c, 0x61, 0x67
        /*0046*/ 	.byte	0x67, 0x65, 0x64, 0x2e, 0x68, 0x70, 0x70, 0x00
	.type		$str$26,@object
	.size		$str$26,($str$25 - $str$26)
$str$26:
        /*004e*/ 	.byte	0x2f, 0x74, 0x6d, 0x70, 0x2f, 0x63, 0x75, 0x74, 0x6c, 0x61, 0x73, 0x73, 0x5f, 0x73, 0x77, 0x65
        /*005e*/ 	.byte	0x65, 0x70, 0x5f, 0x73, 0x72, 0x63, 0x2f, 0x69, 0x6e, 0x63, 0x6c, 0x75, 0x64, 0x65, 0x2f, 0x63
        /*006e*/ 	.byte	0x75, 0x74, 0x65, 0x2f, 0x61, 0x74, 0x6f, 0x6d, 0x2f, 0x63, 0x6f, 0x70, 0x79, 0x5f, 0x74, 0x72
        /*007e*/ 	.byte	0x61, 0x69, 0x74, 0x73, 0x5f, 0x73, 0x6d, 0x31, 0x30, 0x30, 0x2e, 0x68, 0x70, 0x70, 0x00
	.type		$str$25,@object
	.size		$str$25,(__unnamed_1 - $str$25)
$str$25:
        /*008d*/ 	.byte	0x28, 0x28, 0x75, 0x69, 0x6e, 0x74, 0x33, 0x32, 0x5f, 0x74, 0x28, 0x74, 0x68, 0x72, 0x65, 0x61
        /*009d*/ 	.byte	0x64, 0x49, 0x64, 0x78, 0x2e, 0x78, 0x29, 0x20, 0x2f, 0x20, 0x33, 0x32, 0x29, 0x20, 0x25, 0x20
        /*00ad*/ 	.byte	0x34, 0x29, 0x20, 0x3d, 0x3d, 0x20, 0x28, 0x28, 0x28, 0x74, 0x6d, 0x65, 0x6d, 0x5f, 0x61, 0x64
        /*00bd*/ 	.byte	0x64, 0x72, 0x20, 0x3e, 0x3e, 0x20, 0x31, 0x36, 0x29, 0x20, 0x2f, 0x20, 0x33, 0x32, 0x29, 0x20
        /*00cd*/ 	.byte	0x25, 0x20, 0x34, 0x29, 0x00
	.type		__unnamed_1,@object
	.size		__unnamed_1,(__unnamed_2 - __unnamed_1)
__unnamed_1:
        /*00d2*/ 	.byte	0x61, 0x75, 0x74, 0x6f, 0x20, 0x63, 0x75, 0x74, 0x65, 0x3a, 0x3a, 0x61, 0x73, 0x5f, 0x70, 0x6f
        /* <DEDUP_REMOVED lines=24> */
        /*0262*/ 	.byte	0x43, 0x3c, 0x38, 0x31, 0x39, 0x32, 0x3e, 0x3e, 0x3e, 0x3e, 0x5d, 0x00
	.type		__unnamed_2,@object
	.size		__unnamed_2,(.L_2 - __unnamed_2)
__unnamed_2:
        /* <DEDUP_REMOVED lines=42> */
        /*050e*/ 	.byte	0x3e, 0x3e, 0x3e, 0x3e, 0x5d, 0x00
.L_2:


//--------------------- .nv.shared._ZN7cutlass13device_kernelINS_4gemm6kernel13GemmUniversalIN4cute5tupleIJiiiiEEENS1_10collective13CollectiveMmaINS1_35MainloopSm100TmaUmmaWarpSpecializedILi41ELi2ELi4ENS5_IJNS4_1CILi4EEENSA_ILi1EEESC_EEEEENS5_IJNSA_ILi256EEENSA_ILi64EEENSA_ILi32EEEEEENS_12float_e4m3_tENS5_IJlSC_lEEESJ_SK_NS4_8TiledMMAINS4_8MMA_AtomIJNS4_10MMA_TraitsINS4_25SM100_MMA_F8F6F4_2x1SM_SSEJSJ_SJ_fSF_SG_NS4_17integral_constantINS4_4UMMA5MajorELSR_0EEESS_NSP_INSQ_7ScaleInELST_0EEESU_EEEEEENS4_6LayoutINS5_IJSC_SC_SC_EEENS5_IJNSA_ILi0EEESZ_SZ_EEEEENS5_IJNS4_10UnderscoreES12_S12_EEEEENS4_18SM100_TMA_2SM_LOADENS4_14ComposedLayoutINS4_7SwizzleILi1ELi4ELi3EEENS4_18smem_ptr_flag_bitsILi8EEENSX_INS5_IJNSA_ILi8EEESH_EEENS5_IJSH_SC_EEEEEEEvNS4_8identityENS4_28SM100_TMA_2SM_LOAD_MULTICASTES1F_vS1G_EENS_8epilogue10collective18CollectiveEpilogueINS1J_23Sm100TmaWarpSpecializedILi1ELi1ELi64ELb0ELb0EEEJNS5_IJNSA_ILi128EEESG_SH_EEENS5_IJNSX_IS1O_SC_EENSX_ISG_SC_EEEEESJ_SK_SJ_SK_NS1J_6fusion15FusionCallbacksIS1N_NS1T_17LinearCombinationISJ_fSJ_fLNS_15FloatRoundStyleE2EEES1P_S1S_JEEENS4_5SM1004TMEM4LOAD26SM100_TMEM_LOAD_32dp32b64xENS4_13SM90_TMA_LOADENS16_INS17_ILi2ELi4ELi3EEES1A_NSX_INS5_IJS1B_SG_EEENS5_IJSG_SC_EEEEEEENS4_39AutoVectorizingCopyWithAssumedAlignmentILi128EEENS4_14SM90_TMA_STOREES28_S2A_S2A_EEEvvEEEEvNT_6ParamsE --------------------------
	.section	.nv.shared._ZN7cutlass13device_kernelINS_4gemm6kernel13GemmUniversalIN4cute5tupleIJiiiiEEENS1_10collective13CollectiveMmaINS1_35MainloopSm100TmaUmmaWarpSpecializedILi41ELi2ELi4ENS5_IJNS4_1CILi4EEENSA_ILi1EEESC_EEEEENS5_IJNSA_ILi256EEENSA_ILi64EEENSA_ILi32EEEEEENS_12float_e4m3_tENS5_IJlSC_lEEESJ_SK_NS4_8TiledMMAINS4_8MMA_AtomIJNS4_10MMA_TraitsINS4_25SM100_MMA_F8F6F4_2x1SM_SSEJSJ_SJ_fSF_SG_NS4_17integral_constantINS4_4UMMA5MajorELSR_0EEESS_NSP_INSQ_7ScaleInELST_0EEESU_EEEEEENS4_6LayoutINS5_IJSC_SC_SC_EEENS5_IJNSA_ILi0EEESZ_SZ_EEEEENS5_IJNS4_10UnderscoreES12_S12_EEEEENS4_18SM100_TMA_2SM_LOADENS4_14ComposedLayoutINS4_7SwizzleILi1ELi4ELi3EEENS4_18smem_ptr_flag_bitsILi8EEENSX_INS5_IJNSA_ILi8EEESH_EEENS5_IJSH_SC_EEEEEEEvNS4_8identityENS4_28SM100_TMA_2SM_LOAD_MULTICASTES1F_vS1G_EENS_8epilogue10collective18CollectiveEpilogueINS1J_23Sm100TmaWarpSpecializedILi1ELi1ELi64ELb0ELb0EEEJNS5_IJNSA_ILi128EEESG_SH_EEENS5_IJNSX_IS1O_SC_EENSX_ISG_SC_EEEEESJ_SK_SJ_SK_NS1J_6fusion15FusionCallbacksIS1N_NS1T_17LinearCombinationISJ_fSJ_fLNS_15FloatRoundStyleE2EEES1P_S1S_JEEENS4_5SM1004TMEM4LOAD26SM100_TMEM_LOAD_32dp32b64xENS4_13SM90_TMA_LOADENS16_INS17_ILi2ELi4ELi3EEES1A_NSX_INS5_IJS1B_SG_EEENS5_IJSG_SC_EEEEEEENS4_39AutoVectorizingCopyWithAssumedAlignmentILi128EEENS4_14SM90_TMA_STOREES28_S2A_S2A_EEEvvEEEEvNT_6ParamsE,"aw",@nobits
	.sectionflags	@""
	.align	16
	.zero		1024


//--------------------- .nv.shared.reserved.0     --------------------------
	.section	.nv.shared.reserved.0,"aw",@nobits
	.weak		__nv_reservedSMEM_offset_0_alias
	.size		__nv_reservedSMEM_offset_0_alias, 0, 64
	.other		__nv_reservedSMEM_offset_0_alias,@"STO_CUDA_RESERVED_SHARED STV_DEFAULT"
__nv_reservedSMEM_offset_0_alias:
	.zero		0
.nv.shared.reserved.0:
	.zero		64
	.weak		__nv_reservedSMEM_tcgen05_partition
	.type		__nv_reservedSMEM_tcgen05_partition,@object
	.size		__nv_reservedSMEM_tcgen05_partition,(.L_0 - __nv_reservedSMEM_tcgen05_partition)
__nv_reservedSMEM_tcgen05_partition:
	.zero		32
.L_0:


//--------------------- .nv.global                --------------------------
	.section	.nv.global,"aw",@nobits
.nv.global:
	.type		_ZN40_INTERNAL_aef6ad7e_4_k_cu_a236a04b_328664cute1_E,@object
	.size		_ZN40_INTERNAL_aef6ad7e_4_k_cu_a236a04b_328664cute1_E,(_ZN40_INTERNAL_aef6ad7e_4_k_cu_a236a04b_328664cuda3std3__45__cpo6cbeginE - _ZN40_INTERNAL_aef6ad7e_4_k_cu_a236a04b_328664cute1_E)
_ZN40_INTERNAL_aef6ad7e_4_k_cu_a236a04b_328664cute1_E:
	.zero		1
	.type		_ZN40_INTERNAL_aef6ad7e_4_k_cu_a236a04b_328664cuda3std3__45__cpo6cbeginE,@object
	.size		_ZN40_INTERNAL_aef6ad7e_4_k_cu_a236a04b_328664cuda3std3__45__cpo6cbeginE,(_ZN40_INTERNAL_aef6ad7e_4_k_cu_a236a04b_328664cuda3std3__48in_placeE - _ZN40_INTERNAL_aef6ad7e_4_k_cu_a236a04b_328664cuda3std3__45__cpo6cbeginE)
_ZN40_INTERNAL_aef6ad7e_4_k_cu_a236a04b_328664cuda3std3__45__cpo6cbeginE:
	.zero		1
	.type		_ZN40_INTERNAL_aef6ad7e_4_k_cu_a236a04b_328664cuda3std3__48in_placeE,@object
	.size		_ZN40_INTERNAL_aef6ad7e_4_k_cu_a236a04b_328664cuda3std3__48in_placeE,(_ZN40_INTERNAL_aef6ad7e_4_k_cu_a236a04b_328664cuda3std6ranges3__45__cpo9iter_moveE - _ZN40_INTERNAL_aef6ad7e_4_k_cu_a236a04b_328664cuda3std3__48in_placeE)
_ZN40_INTERNAL_aef6ad7e_4_k_cu_a236a04b_328664cuda3std3__48in_placeE:
	.zero		1
	.type		_ZN40_INTERNAL_aef6ad7e_4_k_cu_a236a04b_328664cuda3std6ranges3__45__cpo9iter_moveE,@object
	.size		_ZN40_INTERNAL_aef6ad7e_4_k_cu_a236a04b_328664cuda3std6ranges3__45__cpo9iter_moveE,(_ZN40_INTERNAL_aef6ad7e_4_k_cu_a236a04b_328664cuda3std3__45__cpo5beginE - _ZN40_INTERNAL_aef6ad7e_4_k_cu_a236a04b_328664cuda3std6ranges3__45__cpo9iter_moveE)
_ZN40_INTERNAL_aef6ad7e_4_k_cu_a236a04b_328664cuda3std6ranges3__45__cpo9iter_moveE:
	.zero		1
	.type		_ZN40_INTERNAL_aef6ad7e_4_k_cu_a236a04b_328664cuda3std3__45__cpo5beginE,@object
	.size		_ZN40_INTERNAL_aef6ad7e_4_k_cu_a236a04b_328664cuda3std3__45__cpo5beginE,(_ZN40_INTERNAL_aef6ad7e_4_k_cu_a236a04b_328664cuda3std3__442_GLOBAL__N__aef6ad7e_4_k_cu_a236a04b_328666ignoreE - _ZN40_INTERNAL_aef6ad7e_4_k_cu_a236a04b_328664cuda3std3__45__cpo5beginE)
_ZN40_INTERNAL_aef6ad7e_4_k_cu_a236a04b_328664cuda3std3__45__cpo5beginE:
	.zero		1
	.type		_ZN40_INTERNAL_aef6ad7e_4_k_cu_a236a04b_328664cuda3std3__442_GLOBAL__N__aef6ad7e_4_k_cu_a236a04b_328666ignoreE,@object
	.size		_ZN40_INTERNAL_aef6ad7e_4_k_cu_a236a04b_328664cuda3std3__442_GLOBAL__N__aef6ad7e_4_k_cu_a236a04b_328666ignoreE,(_ZN40_INTERNAL_aef6ad7e_4_k_cu_a236a04b_328664cute7productE - _ZN40_INTERNAL_aef6ad7e_4_k_cu_a236a04b_328664cuda3std3__442_GLOBAL__N__aef6ad7e_4_k_cu_a236a04b_328666ignoreE)
_ZN40_INTERNAL_aef6ad7e_4_k_cu_a236a04b_328664cuda3std3__442_GLOBAL__N__aef6ad7e_4_k_cu_a236a04b_328666ignoreE:
	.zero		1
	.type		_ZN40_INTERNAL_aef6ad7e_4_k_cu_a236a04b_328664cute7productE,@object
	.size		_ZN40_INTERNAL_aef6ad7e_4_k_cu_a236a04b_328664cute7productE,(_ZN40_INTERNAL_aef6ad7e_4_k_cu_a236a04b_328664cuda3std3__45__cpo3endE - _ZN40_INTERNAL_aef6ad7e_4_k_cu_a236a04b_328664cute7productE)
_ZN40_INTERNAL_aef6ad7e_4_k_cu_a236a04b_328664cute7productE:
	.zero		1
	.type		_ZN40_INTERNAL_aef6ad7e_4_k_cu_a236a04b_328664cuda3std3__45__cpo3endE,@object
	.size		_ZN40_INTERNAL_aef6ad7e_4_k_cu_a236a04b_328664cuda3std3__45__cpo3endE,(_ZN40_INTERNAL_aef6ad7e_4_k_cu_a236a04b_328664cuda3std3__419piecewise_constructE - _ZN40_INTERNAL_aef6ad7e_4_k_cu_a236a04b_328664cuda3std3__45__cpo3endE)
_ZN40_INTERNAL_aef6ad7e_4_k_cu_a236a04b_328664cuda3std3__45__cpo3endE:
	.zero		1
	.type		_ZN40_INTERNAL_aef6ad7e_4_k_cu_a236a04b_328664cuda3std3__419piecewise_constructE,@object
	.size		_ZN40_INTERNAL_aef6ad7e_4_k_cu_a236a04b_328664cuda3std3__419piecewise_constructE,(_ZN40_INTERNAL_aef6ad7e_4_k_cu_a236a04b_328664cuda3std3__45__cpo4cendE - _ZN40_INTERNAL_aef6ad7e_4_k_cu_a236a04b_328664cuda3std3__419piecewise_constructE)
_ZN40_INTERNAL_aef6ad7e_4_k_cu_a236a04b_328664cuda3std3__419piecewise_constructE:
	.zero		1
	.type		_ZN40_INTERNAL_aef6ad7e_4_k_cu_a236a04b_328664cuda3std3__45__cpo4cendE,@object
	.size		_ZN40_INTERNAL_aef6ad7e_4_k_cu_a236a04b_328664cuda3std3__45__cpo4cendE,(_ZN40_INTERNAL_aef6ad7e_4_k_cu_a236a04b_328664cuda3std6ranges3__45__cpo4swapE - _ZN40_INTERNAL_aef6ad7e_4_k_cu_a236a04b_328664cuda3std3__45__cpo4cendE)
_ZN40_INTERNAL_aef6ad7e_4_k_cu_a236a04b_328664cuda3std3__45__cpo4cendE:
	.zero		1
	.type		_ZN40_INTERNAL_aef6ad7e_4_k_cu_a236a04b_328664cuda3std6ranges3__45__cpo4swapE,@object
	.size		_ZN40_INTERNAL_aef6ad7e_4_k_cu_a236a04b_328664cuda3std6ranges3__45__cpo4swapE,(.L_10 - _ZN40_INTERNAL_aef6ad7e_4_k_cu_a236a04b_328664cuda3std6ranges3__45__cpo4swapE)
_ZN40_INTERNAL_aef6ad7e_4_k_cu_a236a04b_328664cuda3std6ranges3__45__cpo4swapE:
	.zero		1
.L_10:


//--------------------- .nv.constant0._ZN7cutlass13device_kernelINS_4gemm6kernel13GemmUniversalIN4cute5tupleIJiiiiEEENS1_10collective13CollectiveMmaINS1_35MainloopSm100TmaUmmaWarpSpecializedILi41ELi2ELi4ENS5_IJNS4_1CILi4EEENSA_ILi1EEESC_EEEEENS5_IJNSA_ILi256EEENSA_ILi64EEENSA_ILi32EEEEEENS_12float_e4m3_tENS5_IJlSC_lEEESJ_SK_NS4_8TiledMMAINS4_8MMA_AtomIJNS4_10MMA_TraitsINS4_25SM100_MMA_F8F6F4_2x1SM_SSEJSJ_SJ_fSF_SG_NS4_17integral_constantINS4_4UMMA5MajorELSR_0EEESS_NSP_INSQ_7ScaleInELST_0EEESU_EEEEEENS4_6LayoutINS5_IJSC_SC_SC_EEENS5_IJNSA_ILi0EEESZ_SZ_EEEEENS5_IJNS4_10UnderscoreES12_S12_EEEEENS4_18SM100_TMA_2SM_LOADENS4_14ComposedLayoutINS4_7SwizzleILi1ELi4ELi3EEENS4_18smem_ptr_flag_bitsILi8EEENSX_INS5_IJNSA_ILi8EEESH_EEENS5_IJSH_SC_EEEEEEEvNS4_8identityENS4_28SM100_TMA_2SM_LOAD_MULTICASTES1F_vS1G_EENS_8epilogue10collective18CollectiveEpilogueINS1J_23Sm100TmaWarpSpecializedILi1ELi1ELi64ELb0ELb0EEEJNS5_IJNSA_ILi128EEESG_SH_EEENS5_IJNSX_IS1O_SC_EENSX_ISG_SC_EEEEESJ_SK_SJ_SK_NS1J_6fusion15FusionCallbacksIS1N_NS1T_17LinearCombinationISJ_fSJ_fLNS_15FloatRoundStyleE2EEES1P_S1S_JEEENS4_5SM1004TMEM4LOAD26SM100_TMEM_LOAD_32dp32b64xENS4_13SM90_TMA_LOADENS16_INS17_ILi2ELi4ELi3EEES1A_NSX_INS5_IJS1B_SG_EEENS5_IJSG_SC_EEEEEEENS4_39AutoVectorizingCopyWithAssumedAlignmentILi128EEENS4_14SM90_TMA_STOREES28_S2A_S2A_EEEvvEEEEvNT_6ParamsE --------------------------
	.section	.nv.constant0._ZN7cutlass13device_kernelINS_4gemm6kernel13GemmUniversalIN4cute5tupleIJiiiiEEENS1_10collective13CollectiveMmaINS1_35MainloopSm100TmaUmmaWarpSpecializedILi41ELi2ELi4ENS5_IJNS4_1CILi4EEENSA_ILi1EEESC_EEEEENS5_IJNSA_ILi256EEENSA_ILi64EEENSA_ILi32EEEEEENS_12float_e4m3_tENS5_IJlSC_lEEESJ_SK_NS4_8TiledMMAINS4_8MMA_AtomIJNS4_10MMA_TraitsINS4_25SM100_MMA_F8F6F4_2x1SM_SSEJSJ_SJ_fSF_SG_NS4_17integral_constantINS4_4UMMA5MajorELSR_0EEESS_NSP_INSQ_7ScaleInELST_0EEESU_EEEEEENS4_6LayoutINS5_IJSC_SC_SC_EEENS5_IJNSA_ILi0EEESZ_SZ_EEEEENS5_IJNS4_10UnderscoreES12_S12_EEEEENS4_18SM100_TMA_2SM_LOADENS4_14ComposedLayoutINS4_7SwizzleILi1ELi4ELi3EEENS4_18smem_ptr_flag_bitsILi8EEENSX_INS5_IJNSA_ILi8EEESH_EEENS5_IJSH_SC_EEEEEEEvNS4_8identityENS4_28SM100_TMA_2SM_LOAD_MULTICASTES1F_vS1G_EENS_8epilogue10collective18CollectiveEpilogueINS1J_23Sm100TmaWarpSpecializedILi1ELi1ELi64ELb0ELb0EEEJNS5_IJNSA_ILi128EEESG_SH_EEENS5_IJNSX_IS1O_SC_EENSX_ISG_SC_EEEEESJ_SK_SJ_SK_NS1J_6fusion15FusionCallbacksIS1N_NS1T_17LinearCombinationISJ_fSJ_fLNS_15FloatRoundStyleE2EEES1P_S1S_JEEENS4_5SM1004TMEM4LOAD26SM100_TMEM_LOAD_32dp32b64xENS4_13SM90_TMA_LOADENS16_INS17_ILi2ELi4ELi3EEES1A_NSX_INS5_IJS1B_SG_EEENS5_IJSG_SC_EEEEEEENS4_39AutoVectorizingCopyWithAssumedAlignmentILi128EEENS4_14SM90_TMA_STOREES28_S2A_S2A_EEEvvEEEEvNT_6ParamsE,"a",@progbits
	.sectionflags	@""
	.align	4
.nv.constant0._ZN7cutlass13device_kernelINS_4gemm6kernel13GemmUniversalIN4cute5tupleIJiiiiEEENS1_10collective13CollectiveMmaINS1_35MainloopSm100TmaUmmaWarpSpecializedILi41ELi2ELi4ENS5_IJNS4_1CILi4EEENSA_ILi1EEESC_EEEEENS5_IJNSA_ILi256EEENSA_ILi64EEENSA_ILi32EEEEEENS_12float_e4m3_tENS5_IJlSC_lEEESJ_SK_NS4_8TiledMMAINS4_8MMA_AtomIJNS4_10MMA_TraitsINS4_25SM100_MMA_F8F6F4_2x1SM_SSEJSJ_SJ_fSF_SG_NS4_17integral_constantINS4_4UMMA5MajorELSR_0EEESS_NSP_INSQ_7ScaleInELST_0EEESU_EEEEEENS4_6LayoutINS5_IJSC_SC_SC_EEENS5_IJNSA_ILi0EEESZ_SZ_EEEEENS5_IJNS4_10UnderscoreES12_S12_EEEEENS4_18SM100_TMA_2SM_LOADENS4_14ComposedLayoutINS4_7SwizzleILi1ELi4ELi3EEENS4_18smem_ptr_flag_bitsILi8EEENSX_INS5_IJNSA_ILi8EEESH_EEENS5_IJSH_SC_EEEEEEEvNS4_8identityENS4_28SM100_TMA_2SM_LOAD_MULTICASTES1F_vS1G_EENS_8epilogue10collective18CollectiveEpilogueINS1J_23Sm100TmaWarpSpecializedILi1ELi1ELi64ELb0ELb0EEEJNS5_IJNSA_ILi128EEESG_SH_EEENS5_IJNSX_IS1O_SC_EENSX_ISG_SC_EEEEESJ_SK_SJ_SK_NS1J_6fusion15FusionCallbacksIS1N_NS1T_17LinearCombinationISJ_fSJ_fLNS_15FloatRoundStyleE2EEES1P_S1S_JEEENS4_5SM1004TMEM4LOAD26SM100_TMEM_LOAD_32dp32b64xENS4_13SM90_TMA_LOADENS16_INS17_ILi2ELi4ELi3EEES1A_NSX_INS5_IJS1B_SG_EEENS5_IJSG_SC_EEEEEEENS4_39AutoVectorizingCopyWithAssumedAlignmentILi128EEENS4_14SM90_TMA_STOREES28_S2A_S2A_EEEvvEEEEvNT_6ParamsE:
	.zero		2944


//--------------------- SYMBOLS --------------------------

	.type		.nv.reservedSmem.offset0,@object
	.size		.nv.reservedSmem.offset0,0x4
	.type		.nv.reservedSmem.cap,@object
	.size		.nv.reservedSmem.cap,0x4
	.type		__assertfail,@function
